def matmul_kernel(
    a_ptr,
    b_ptr,
    c_ptr,
    M,
    N,
    K,
    stride_am,
    stride_ak,
    stride_bk,
    stride_bn,
    stride_cm,
    stride_cn,
    BLOCK_M: tl.constexpr,
    BLOCK_N: tl.constexpr,
    BLOCK_K: tl.constexpr,
    GROUP_M: tl.constexpr,
):
    pid = tl.program_id(axis=0)
    num_pid_m = tl.cdiv(M, BLOCK_M)
    num_pid_n = tl.cdiv(N, BLOCK_N)
    num_pid_in_group = GROUP_M * num_pid_n
    group_id = pid // num_pid_in_group
    first_pid_m = group_id * GROUP_M
    group_size_m = min(num_pid_m - first_pid_m, GROUP_M)
    pid_m = first_pid_m + ((pid % num_pid_in_group) % group_size_m)
    pid_n = (pid % num_pid_in_group) // group_size_m

    offs_am = (pid_m * BLOCK_M + tl.arange(0, BLOCK_M)) % M
    offs_bn = (pid_n * BLOCK_N + tl.arange(0, BLOCK_N)) % N
    offs_k = tl.arange(0, BLOCK_K)
    a_ptrs = a_ptr + offs_am[:, None] * stride_am + offs_k[None, :] * stride_ak
    b_ptrs = b_ptr + offs_k[:, None] * stride_bk + offs_bn[None, :] * stride_bn

    acc = tl.zeros((BLOCK_M, BLOCK_N), dtype=tl.float32)
    for kk in range(0, tl.cdiv(K, BLOCK_K)):
        a = tl.load(a_ptrs, mask=offs_k[None, :] < K - kk * BLOCK_K, other=0.0)
        b = tl.load(b_ptrs, mask=offs_k[:, None] < K - kk * BLOCK_K, other=0.0)
        acc = tl.dot(a, b, acc)
        a_ptrs += BLOCK_K * stride_ak
        b_ptrs += BLOCK_K * stride_bk

    c = acc.to(c_ptr.dtype.element_ty)
    offs_cm = pid_m * BLOCK_M + tl.arange(0, BLOCK_M)
    offs_cn = pid_n * BLOCK_N + tl.arange(0, BLOCK_N)
    c_ptrs = c_ptr + offs_cm[:, None] * stride_cm + offs_cn[None, :] * stride_cn
    mask = (offs_cm[:, None] < M) & (offs_cn[None, :] < N)
    tl.store(c_ptrs, c, mask=mask)

# config = {"BLOCK_K": 128, "BLOCK_M": 16, "BLOCK_N": 16, "GROUP_M": 8, "arch": "sm_90", "dtype": "fp16", "num_ctas": 1, "num_stages": 2, "num_warps": 8}
# arch = sm_90


// ===== COMPILED SASS (sm_90a) =====

	.target	sm_90a

	.elftype	@"ET_EXEC"


//--------------------- .note.nv.tkinfo           --------------------------
	.section	.note.nv.tkinfo,"",@"SHT_NOTE"
	.sectionflags	@"SHF_NOTE_NV_TKINFO"
	.tkinfo
        /*0018*/ 	.word	0x00000002
        /*0030*/ 	.string	""
        /*0030*/ 	.string	"ptxas"
        /*0030*/ 	.string	"Cuda compilation tools, release 13.0, V13.0.88"
        /*0030*/ 	.string	"Build cuda_13.0.r13.0/compiler.36424714_0"
        /*0030*/ 	.string	"-v  -suppress-debug-info  -lineinfo  -arch sm_90a "



//--------------------- .note.nv.cuinfo           --------------------------
	.section	.note.nv.cuinfo,"",@"SHT_NOTE"
	.sectionflags	@"SHF_NOTE_NV_CUINFO"
        /*0018*/ 	.short	0x0002
        /*001a*/ 	.short	0x005a
        /*001c*/ 	.short	0x0082
	.zero		2


//--------------------- .nv.info                  --------------------------
	.section	.nv.info,"",@"SHT_CUDA_INFO"
	.align	4


	//----- nvinfo : EIATTR_REGCOUNT
	.align		4
        /*0000*/ 	.byte	0x04, 0x2f
        /*0002*/ 	.short	(.L_1 - .L_0)
	.align		4
.L_0:
        /*0004*/ 	.word	index@(matmul_kernel)
        /*0008*/ 	.word	0x00000050


	//----- nvinfo : EIATTR_FRAME_SIZE
	.align		4
.L_1:
        /*000c*/ 	.byte	0x04, 0x11
        /*000e*/ 	.short	(.L_3 - .L_2)
	.align		4
.L_2:
        /*0010*/ 	.word	index@(matmul_kernel)
        /*0014*/ 	.word	0x00000000


	//----- nvinfo : EIATTR_MIN_STACK_SIZE
	.align		4
.L_3:
        /*0018*/ 	.byte	0x04, 0x12
        /*001a*/ 	.short	(.L_5 - .L_4)
	.align		4
.L_4:
        /*001c*/ 	.word	index@(matmul_kernel)
        /*0020*/ 	.word	0x00000000
.L_5:


//--------------------- .nv.compat                --------------------------
	.section	.nv.compat,"",@"SHT_CUDA_COMPAT_INFO"
	.align	4
        /*0000*/ 	.byte	0x02, 0x09, 0x01, 0x00, 0x02, 0x02, 0x01, 0x00, 0x02, 0x05, 0x05, 0x00, 0x03, 0x07, 0x01, 0x01
        /*0010*/ 	.byte	0x02, 0x03, 0x00, 0x00, 0x02, 0x06, 0x01, 0x00, 0x04, 0x0b, 0x08, 0x00, 0x00, 0x00, 0x00, 0x00
        /*0020*/ 	.byte	0x00, 0x00, 0x00, 0x00


//--------------------- .nv.info.matmul_kernel    --------------------------
	.section	.nv.info.matmul_kernel,"",@"SHT_CUDA_INFO"
	.sectionflags	@""
	.align	4


	//----- nvinfo : EIATTR_CUDA_API_VERSION
	.align		4
        /*0000*/ 	.byte	0x04, 0x37
        /*0002*/ 	.short	(.L_7 - .L_6)
.L_6:
        /*0004*/ 	.word	0x00000082


	//----- nvinfo : EIATTR_KPARAM_INFO
	.align		4
.L_7:
        /*0008*/ 	.byte	0x04, 0x17
        /*000a*/ 	.short	(.L_9 - .L_8)
.L_8:
        /*000c*/ 	.word	0x00000000
        /*0010*/ 	.short	0x000d
        /*0012*/ 	.short	0x0048
        /*0014*/ 	.byte	0x00, 0xf4, 0x21, 0x00


	//----- nvinfo : EIATTR_KPARAM_INFO
	.align		4
.L_9:
        /*0018*/ 	.byte	0x04, 0x17
        /*001a*/ 	.short	(.L_11 - .L_10)
.L_10:
        /*001c*/ 	.word	0x00000000
        /*0020*/ 	.short	0x000c
        /*0022*/ 	.short	0x0040
        /*0024*/ 	.byte	0x00, 0xf4, 0x21, 0x00


	//----- nvinfo : EIATTR_KPARAM_INFO
	.align		4
.L_11:
        /*0028*/ 	.byte	0x04, 0x17
        /*002a*/ 	.short	(.L_13 - .L_12)
.L_12:
        /*002c*/ 	.word	0x00000000
        /*0030*/ 	.short	0x000b
        /*0032*/ 	.short	0x0038
        /*0034*/ 	.byte	0x00, 0xf0, 0x11, 0x00


	//----- nvinfo : EIATTR_KPARAM_INFO
	.align		4
.L_13:
        /*0038*/ 	.byte	0x04, 0x17
        /*003a*/ 	.short	(.L_15 - .L_14)
.L_14:
        /*003c*/ 	.word	0x00000000
        /*0040*/ 	.short	0x000a
        /*0042*/ 	.short	0x0034
        /*0044*/ 	.byte	0x00, 0xf0, 0x11, 0x00


	//----- nvinfo : EIATTR_KPARAM_INFO
	.align		4
.L_15:
        /*0048*/ 	.byte	0x04, 0x17
        /*004a*/ 	.short	(.L_17 - .L_16)
.L_16:
        /*004c*/ 	.word	0x00000000
        /*0050*/ 	.short	0x0009
        /*0052*/ 	.short	0x0030
        /*0054*/ 	.byte	0x00, 0xf0, 0x11, 0x00


	//----- nvinfo : EIATTR_KPARAM_INFO
	.align		4
.L_17:
        /*0058*/ 	.byte	0x04, 0x17
        /*005a*/ 	.short	(.L_19 - .L_18)
.L_18:
        /*005c*/ 	.word	0x00000000
        /*0060*/ 	.short	0x0008
        /*0062*/ 	.short	0x002c
        /*0064*/ 	.byte	0x00, 0xf0, 0x11, 0x00


	//----- nvinfo : EIATTR_KPARAM_INFO
	.align		4
.L_19:
        /*0068*/ 	.byte	0x04, 0x17
        /*006a*/ 	.short	(.L_21 - .L_20)
.L_20:
        /*006c*/ 	.word	0x00000000
        /*0070*/ 	.short	0x0007
        /*0072*/ 	.short	0x0028
        /*0074*/ 	.byte	0x00, 0xf0, 0x11, 0x00


	//----- nvinfo : EIATTR_KPARAM_INFO
	.align		4
.L_21:
        /*0078*/ 	.byte	0x04, 0x17
        /*007a*/ 	.short	(.L_23 - .L_22)
.L_22:
        /*007c*/ 	.word	0x00000000
        /*0080*/ 	.short	0x0006
        /*0082*/ 	.short	0x0024
        /*0084*/ 	.byte	0x00, 0xf0, 0x11, 0x00


	//----- nvinfo : EIATTR_KPARAM_INFO
	.align		4
.L_23:
        /*0088*/ 	.byte	0x04, 0x17
        /*008a*/ 	.short	(.L_25 - .L_24)
.L_24:
        /*008c*/ 	.word	0x00000000
        /*0090*/ 	.short	0x0005
        /*0092*/ 	.short	0x0020
        /*0094*/ 	.byte	0x00, 0xf0, 0x11, 0x00


	//----- nvinfo : EIATTR_KPARAM_INFO
	.align		4
.L_25:
        /*0098*/ 	.byte	0x04, 0x17
        /*009a*/ 	.short	(.L_27 - .L_26)
.L_26:
        /*009c*/ 	.word	0x00000000
        /*00a0*/ 	.short	0x0004
        /*00a2*/ 	.short	0x001c
        /*00a4*/ 	.byte	0x00, 0xf0, 0x11, 0x00


	//----- nvinfo : EIATTR_KPARAM_INFO
	.align		4
.L_27:
        /*00a8*/ 	.byte	0x04, 0x17
        /*00aa*/ 	.short	(.L_29 - .L_28)
.L_28:
        /*00ac*/ 	.word	0x00000000
        /*00b0*/ 	.short	0x0003
        /*00b2*/ 	.short	0x0018
        /*00b4*/ 	.byte	0x00, 0xf0, 0x11, 0x00


	//----- nvinfo : EIATTR_KPARAM_INFO
	.align		4
.L_29:
        /*00b8*/ 	.byte	0x04, 0x17
        /*00ba*/ 	.short	(.L_31 - .L_30)
.L_30:
        /*00bc*/ 	.word	0x00000000
        /*00c0*/ 	.short	0x0002
        /*00c2*/ 	.short	0x0010
        /*00c4*/ 	.byte	0x00, 0xf4, 0x21, 0x00


	//----- nvinfo : EIATTR_KPARAM_INFO
	.align		4
.L_31:
        /*00c8*/ 	.byte	0x04, 0x17
        /*00ca*/ 	.short	(.L_33 - .L_32)
.L_32:
        /*00cc*/ 	.word	0x00000000
        /*00d0*/ 	.short	0x0001
        /*00d2*/ 	.short	0x0008
        /*00d4*/ 	.byte	0x00, 0xf4, 0x21, 0x00


	//----- nvinfo : EIATTR_KPARAM_INFO
	.align		4
.L_33:
        /*00d8*/ 	.byte	0x04, 0x17
        /*00da*/ 	.short	(.L_35 - .L_34)
.L_34:
        /*00dc*/ 	.word	0x00000000
        /*00e0*/ 	.short	0x0000
        /*00e2*/ 	.short	0x0000
        /*00e4*/ 	.byte	0x00, 0xf4, 0x21, 0x00


	//----- nvinfo : EIATTR_SPARSE_MMA_MASK
	.align		4
.L_35:
        /*00e8*/ 	.byte	0x03, 0x50
        /*00ea*/ 	.short	0x0000


	//----- nvinfo : EIATTR_MAXREG_COUNT
	.align		4
        /*00ec*/ 	.byte	0x03, 0x1b
        /*00ee*/ 	.short	0x00ff


	//----- nvinfo : EIATTR_NUM_BARRIERS
	.align		4
        /*00f0*/ 	.byte	0x02, 0x4c
        /*00f2*/ 	.byte	0x01
	.zero		1


	//----- nvinfo : EIATTR_MERCURY_ISA_VERSION
	.align		4
        /*00f4*/ 	.byte	0x03, 0x5f
        /*00f6*/ 	.short	0x0101


	//----- nvinfo : EIATTR_EXIT_INSTR_OFFSETS
	.align		4
        /*00f8*/ 	.byte	0x04, 0x1c
        /*00fa*/ 	.short	(.L_37 - .L_36)


	//   ....[0]....
.L_36:
        /*00fc*/ 	.word	0x00001dd0


	//   ....[1]....
        /*0100*/ 	.word	0x00001e00


	//----- nvinfo : EIATTR_REQNTID
	.align		4
.L_37:
        /*0104*/ 	.byte	0x04, 0x10
        /*0106*/ 	.short	(.L_39 - .L_38)
.L_38:
        /*0108*/ 	.word	0x00000100
        /*010c*/ 	.word	0x00000001
        /*0110*/ 	.word	0x00000001


	//----- nvinfo : EIATTR_CBANK_PARAM_SIZE
	.align		4
.L_39:
        /*0114*/ 	.byte	0x03, 0x19
        /*0116*/ 	.short	0x0050


	//----- nvinfo : EIATTR_PARAM_CBANK
	.align		4
        /*0118*/ 	.byte	0x04, 0x0a
        /*011a*/ 	.short	(.L_41 - .L_40)
	.align		4
.L_40:
        /*011c*/ 	.word	index@(.nv.constant0.matmul_kernel)
        /*0120*/ 	.short	0x0210
        /*0122*/ 	.short	0x0050


	//----- nvinfo : EIATTR_SW_WAR
	.align		4
.L_41:
        /*0124*/ 	.byte	0x04, 0x36
        /*0126*/ 	.short	(.L_43 - .L_42)
.L_42:
        /*0128*/ 	.word	0x00000008
.L_43:


//--------------------- .nv.callgraph             --------------------------
	.section	.nv.callgraph,"",@"SHT_CUDA_CALLGRAPH"
	.align	4
	.sectionentsize	8
	.align		4
        /*0000*/ 	.word	0x00000000
	.align		4
        /*0004*/ 	.word	0xffffffff
	.align		4
        /*0008*/ 	.word	0x00000000
	.align		4
        /*000c*/ 	.word	0xfffffffe
	.align		4
        /*0010*/ 	.word	0x00000000
	.align		4
        /*0014*/ 	.word	0xfffffffd
	.align		4
        /*0018*/ 	.word	0x00000000
	.align		4
        /*001c*/ 	.word	0xfffffffc


//--------------------- .text.matmul_kernel       --------------------------
	.section	.text.matmul_kernel,"ax",@progbits
	.align	128
        .global         matmul_kernel
        .type           matmul_kernel,@function
        .size           matmul_kernel,(.L_x_3 - matmul_kernel)
        .other          matmul_kernel,@"STO_CUDA_ENTRY STV_DEFAULT"
matmul_kernel:
.text.matmul_kernel:
[----:B------:R-:W-:Y:S08]  /*0000*/  LDC R1, c[0x0][0x28] ;  /* 0x00000a00ff017b82 */ /* 0x000ff00000000800 */
[----:B------:R-:W0:Y:S01]  /*0010*/  LDC.64 R12, c[0x0][0x228] ;  /* 0x00008a00ff0c7b82 */ /* 0x000e220000000a00 */
[----:B------:R-:W1:Y:S01]  /*0020*/  S2R R5, SR_CTAID.X ;  /* 0x0000000000057919 */ /* 0x000e620000002500 */
[----:B------:R-:W-:Y:S01]  /*0030*/  UMOV UR4, 0x400 ;  /* 0x0000040000047882 */ /* 0x000fe20000000000 */
[----:B------:R-:W-:Y:S01]  /*0040*/  ULDC.64 UR6, c[0x0][0x208] ;  /* 0x0000820000067ab9 */ /* 0x000fe20000000a00 */
[----:B------:R-:W2:Y:S04]  /*0050*/  S2R R37, SR_TID.X ;  /* 0x0000000000257919 */ /* 0x000ea80000002100 */
[----:B------:R-:W3:Y:S08]  /*0060*/  LDC R35, c[0x0][0x230] ;  /* 0x00008c00ff237b82 */ /* 0x000ef00000000800 */
[----:B------:R-:W4:Y:S01]  /*0070*/  S2UR UR5, SR_CgaCtaId ;  /* 0x00000000000579c3 */ /* 0x000f220000008800 */
[----:B0-----:R-:W-:-:S05]  /*0080*/  VIADD R0, R13, 0xf ;  /* 0x0000000f0d007836 */ /* 0x001fca0000000000 */
[----:B------:R-:W-:Y:S01]  /*0090*/  SHF.R.S32.HI R3, RZ, 0x1f, R0 ;  /* 0x0000001fff037819 */ /* 0x000fe20000011400 */
[----:B---3--:R-:W-:-:S03]  /*00a0*/  VIADD R35, R35, 0x7f ;  /* 0x0000007f23237836 */ /* 0x008fc60000000000 */
[----:B------:R-:W-:Y:S02]  /*00b0*/  LEA.HI R3, R3, R0, RZ, 0x4 ;  /* 0x0000000003037211 */ /* 0x000fe400078f20ff */
[----:B-1----:R-:W-:Y:S02]  /*00c0*/  IABS R8, R5 ;  /* 0x0000000500087213 */ /* 0x002fe40000000000 */
[----:B------:R-:W-:Y:S02]  /*00d0*/  SHF.R.S32.HI R3, RZ, 0x4, R3 ;  /* 0x00000004ff037819 */ /* 0x000fe40000011403 */
[--C-:B--2---:R-:W-:Y:S01]  /*00e0*/  SHF.R.U32.HI R45, RZ, 0x4, R37.reuse ;  /* 0x00000004ff2d7819 */ /* 0x104fe20000011625 */
[----:B----4-:R-:W-:Y:S01]  /*00f0*/  ULEA UR4, UR5, UR4, 0x18 ;  /* 0x0000000405047291 */ /* 0x010fe2000f8ec03f */
[----:B------:R-:W-:Y:S01]  /*0100*/  SHF.R.U32.HI R38, RZ, 0x4, R37 ;  /* 0x00000004ff267819 */ /* 0x000fe20000011625 */
[----:B------:R-:W-:Y:S01]  /*0110*/  IMAD.SHL.U32 R4, R3, 0x8, RZ ;  /* 0x0000000803047824 */ /* 0x000fe200078e00ff */
[----:B------:R-:W-:-:S04]  /*0120*/  SGXT.U32 R45, R45, 0x4 ;  /* 0x000000042d2d781a */ /* 0x000fc80000000000 */
[-C--:B------:R-:W-:Y:S02]  /*0130*/  IABS R7, R4.reuse ;  /* 0x0000000400077213 */ /* 0x080fe40000000000 */
[----:B------:R-:W-:Y:S02]  /*0140*/  IABS R10, R4 ;  /* 0x00000004000a7213 */ /* 0x000fe40000000000 */
[----:B------:R-:W0:Y:S08]  /*0150*/  I2F.RP R0, R7 ;  /* 0x0000000700007306 */ /* 0x000e300000209400 */
[----:B0-----:R-:W0:Y:S02]  /*0160*/  MUFU.RCP R0, R0 ;  /* 0x0000000000007308 */ /* 0x001e240000001000 */
[----:B0-----:R-:W-:-:S02]  /*0170*/  VIADD R2, R0, 0xffffffe ;  /* 0x0ffffffe00027836 */ /* 0x001fc40000000000 */
[----:B------:R-:W-:-:S04]  /*0180*/  IMAD.MOV R0, RZ, RZ, -R10 ;  /* 0x000000ffff007224 */ /* 0x000fc800078e0a0a */
[----:B------:R0:W1:Y:S02]  /*0190*/  F2I.FTZ.U32.TRUNC.NTZ R3, R2 ;  /* 0x0000000200037305 */ /* 0x000064000021f000 */
[----:B0-----:R-:W-:Y:S02]  /*01a0*/  IMAD.MOV.U32 R2, RZ, RZ, RZ ;  /* 0x000000ffff027224 */ /* 0x001fe400078e00ff */
[----:B-1----:R-:W-:-:S04]  /*01b0*/  IMAD.MOV R6, RZ, RZ, -R3 ;  /* 0x000000ffff067224 */ /* 0x002fc800078e0a03 */
[----:B------:R-:W-:Y:S02]  /*01c0*/  IMAD R9, R6, R7, RZ ;  /* 0x0000000706097224 */ /* 0x000fe400078e02ff */
[----:B------:R-:W-:Y:S02]  /*01d0*/  IMAD.MOV.U32 R6, RZ, RZ, R8 ;  /* 0x000000ffff067224 */ /* 0x000fe400078e0008 */
[----:B------:R-:W-:-:S06]  /*01e0*/  IMAD.HI.U32 R3, R3, R9, R2 ;  /* 0x0000000903037227 */ /* 0x000fcc00078e0002 */
[----:B------:R-:W-:-:S04]  /*01f0*/  IMAD.HI.U32 R3, R3, R6, RZ ;  /* 0x0000000603037227 */ /* 0x000fc800078e00ff */
[----:B------:R-:W-:-:S05]  /*0200*/  IMAD R0, R3, R0, R6 ;  /* 0x0000000003007224 */ /* 0x000fca00078e0206 */
[----:B------:R-:W-:-:S13]  /*0210*/  ISETP.GT.U32.AND P1, PT, R7, R0, PT ;  /* 0x000000000700720c */ /* 0x000fda0003f24070 */
[----:B------:R-:W-:Y:S02]  /*0220*/  @!P1 IMAD.IADD R0, R0, 0x1, -R7 ;  /* 0x0000000100009824 */ /* 0x000fe400078e0a07 */
[----:B------:R-:W-:Y:S01]  /*0230*/  @!P1 VIADD R3, R3, 0x1 ;  /* 0x0000000103039836 */ /* 0x000fe20000000000 */
[----:B------:R-:W-:Y:S02]  /*0240*/  ISETP.NE.AND P1, PT, R4, RZ, PT ;  /* 0x000000ff0400720c */ /* 0x000fe40003f25270 */
[----:B------:R-:W-:Y:S02]  /*0250*/  ISETP.GE.U32.AND P0, PT, R0, R7, PT ;  /* 0x000000070000720c */ /* 0x000fe40003f06070 */
[----:B------:R-:W-:-:S04]  /*0260*/  LOP3.LUT R0, R5, R4, RZ, 0x3c, !PT ;  /* 0x0000000405007212 */ /* 0x000fc800078e3cff */
[----:B------:R-:W-:Y:S01]  /*0270*/  ISETP.GE.AND P2, PT, R0, RZ, PT ;  /* 0x000000ff0000720c */ /* 0x000fe20003f46270 */
[----:B------:R-:W-:-:S06]  /*0280*/  VIADD R0, R12, 0xf ;  /* 0x0000000f0c007836 */ /* 0x000fcc0000000000 */
[----:B------:R-:W-:-:S04]  /*0290*/  @P0 VIADD R3, R3, 0x1 ;  /* 0x0000000103030836 */ /* 0x000fc80000000000 */
[----:B------:R-:W-:Y:S01]  /*02a0*/  IMAD.MOV.U32 R2, RZ, RZ, R3 ;  /* 0x000000ffff027224 */ /* 0x000fe200078e0003 */
[----:B------:R-:W-:-:S03]  /*02b0*/  SHF.R.S32.HI R3, RZ, 0x1f, R0 ;  /* 0x0000001fff037819 */ /* 0x000fc60000011400 */
[----:B------:R-:W-:Y:S01]  /*02c0*/  @!P2 IMAD.MOV R2, RZ, RZ, -R2 ;  /* 0x000000ffff02a224 */ /* 0x000fe200078e0a02 */
[----:B------:R-:W-:Y:S02]  /*02d0*/  @!P1 LOP3.LUT R2, RZ, R4, RZ, 0x33, !PT ;  /* 0x00000004ff029212 */ /* 0x000fe400078e33ff */
[----:B------:R-:W-:-:S03]  /*02e0*/  LEA.HI R3, R3, R0, RZ, 0x4 ;  /* 0x0000000003037211 */ /* 0x000fc600078f20ff */
[----:B------:R-:W-:Y:S02]  /*02f0*/  IMAD.SHL.U32 R6, R2, 0x8, RZ ;  /* 0x0000000802067824 */ /* 0x000fe400078e00ff */
[----:B------:R-:W-:-:S03]  /*0300*/  IMAD.MOV R2, RZ, RZ, -R2 ;  /* 0x000000ffff027224 */ /* 0x000fc600078e0a02 */
[----:B------:R-:W-:Y:S01]  /*0310*/  LEA.HI.SX32 R3, R3, -R6, 0x1c ;  /* 0x8000000603037211 */ /* 0x000fe200078fe2ff */
[----:B------:R-:W-:-:S03]  /*0320*/  IMAD R8, R4, R2, R5 ;  /* 0x0000000204087224 */ /* 0x000fc600078e0205 */
[----:B------:R-:W-:-:S04]  /*0330*/  VIMNMX R11, R3, 0x8, PT ;  /* 0x00000008030b7848 */ /* 0x000fc80003fe0100 */
[-C--:B------:R-:W-:Y:S02]  /*0340*/  IABS R7, R11.reuse ;  /* 0x0000000b00077213 */ /* 0x080fe40000000000 */
[----:B------:R-:W-:Y:S02]  /*0350*/  IABS R4, R11 ;  /* 0x0000000b00047213 */ /* 0x000fe40000000000 */
[----:B------:R-:W0:Y:S08]  /*0360*/  I2F.RP R0, R7 ;  /* 0x0000000700007306 */ /* 0x000e300000209400 */
[----:B0-----:R-:W0:Y:S02]  /*0370*/  MUFU.RCP R0, R0 ;  /* 0x0000000000007308 */ /* 0x001e240000001000 */
[----:B0-----:R-:W-:-:S02]  /*0380*/  VIADD R3, R0, 0xffffffe ;  /* 0x0ffffffe00037836 */ /* 0x001fc40000000000 */
[----:B------:R-:W-:-:S04]  /*0390*/  IMAD.MOV R0, RZ, RZ, -R4 ;  /* 0x000000ffff007224 */ /* 0x000fc800078e0a04 */
[----:B------:R-:W0:Y:S02]  /*03a0*/  F2I.FTZ.U32.TRUNC.NTZ R3, R3 ;  /* 0x0000000300037305 */ /* 0x000e24000021f000 */
[----:B0-----:R-:W-:-:S04]  /*03b0*/  IMAD.MOV R9, RZ, RZ, -R3 ;  /* 0x000000ffff097224 */ /* 0x001fc800078e0a03 */
[----:B------:R-:W-:Y:S01]  /*03c0*/  IMAD.MOV.U32 R2, RZ, RZ, R9 ;  /* 0x000000ffff027224 */ /* 0x000fe200078e0009 */
[----:B------:R-:W-:-:S03]  /*03d0*/  IABS R9, R8 ;  /* 0x0000000800097213 */ /* 0x000fc60000000000 */
[----:B------:R-:W-:Y:S02]  /*03e0*/  IMAD R5, R2, R7, RZ ;  /* 0x0000000702057224 */ /* 0x000fe400078e02ff */
[----:B------:R-:W-:-:S04]  /*03f0*/  IMAD.MOV.U32 R2, RZ, RZ, RZ ;  /* 0x000000ffff027224 */ /* 0x000fc800078e00ff */
[----:B------:R-:W-:Y:S01]  /*0400*/  IMAD.HI.U32 R2, R3, R5, R2 ;  /* 0x0000000503027227 */ /* 0x000fe200078e0002 */
[C---:B------:R-:W-:Y:S02]  /*0410*/  LOP3.LUT R3, R37.reuse, 0xf, RZ, 0xc0, !PT ;  /* 0x0000000f25037812 */ /* 0x040fe400078ec0ff */
[----:B------:R-:W-:-:S03]  /*0420*/  LOP3.LUT R5, R37, 0x80, RZ, 0xc0, !PT ;  /* 0x0000008025057812 */ /* 0x000fc600078ec0ff */
        /* <DEDUP_REMOVED lines=8> */
[----:B------:R-:W-:-:S07]  /*04b0*/  ISETP.GE.AND P2, PT, R0, RZ, PT ;  /* 0x000000ff0000720c */ /* 0x000fce0003f46270 */
[----:B------:R-:W-:Y:S01]  /*04c0*/  @P0 VIADD R2, R2, 0x1 ;  /* 0x0000000102020836 */ /* 0x000fe20000000000 */
[----:B------:R-:W-:-:S03]  /*04d0*/  ISETP.GT.AND P0, PT, R35, 0x7f, PT ;  /* 0x0000007f2300780c */ /* 0x000fc60003f04270 */
[----:B------:R-:W-:-:S04]  /*04e0*/  IMAD.MOV.U32 R4, RZ, RZ, R2 ;  /* 0x000000ffff047224 */ /* 0x000fc800078e0002 */
[----:B------:R-:W-:Y:S01]  /*04f0*/  @!P2 IMAD.MOV R4, RZ, RZ, -R4 ;  /* 0x000000ffff04a224 */ /* 0x000fe200078e0a04 */
[----:B------:R-:W-:-:S05]  /*0500*/  @!P1 LOP3.LUT R4, RZ, R11, RZ, 0x33, !PT ;  /* 0x0000000bff049212 */ /* 0x000fca00078e33ff */
[----:B------:R-:W-:Y:S01]  /*0510*/  IMAD.MOV R0, RZ, RZ, -R4 ;  /* 0x000000ffff007224 */ /* 0x000fe200078e0a04 */
[----:B------:R-:W-:Y:S01]  /*0520*/  @!P0 PRMT R20, RZ, 0x7610, R20 ;  /* 0x00007610ff148816 */ /* 0x000fe20000000014 */
[----:B------:R-:W-:Y:S01]  /*0530*/  @!P0 IMAD.SHL.U32 R2, R37, 0x10, RZ ;  /* 0x0000001025028824 */ /* 0x000fe200078e00ff */
[----:B------:R-:W-:Y:S01]  /*0540*/  @!P0 PRMT R22, RZ, 0x7610, R22 ;  /* 0x00007610ff168816 */ /* 0x000fe20000000016 */
[----:B------:R-:W-:Y:S01]  /*0550*/  IMAD R0, R11, R0, R8 ;  /* 0x000000000b007224 */ /* 0x000fe200078e0208 */
[----:B------:R-:W-:Y:S01]  /*0560*/  @!P0 PRMT R20, R20, 0x5410, RZ ;  /* 0x0000541014148816 */ /* 0x000fe200000000ff */
[----:B------:R-:W-:Y:S01]  /*0570*/  IMAD.SHL.U32 R4, R4, 0x10, RZ ;  /* 0x0000001004047824 */ /* 0x000fe200078e00ff */
[----:B------:R-:W-:Y:S01]  /*0580*/  @!P0 PRMT R22, R22, 0x5410, RZ ;  /* 0x0000541016168816 */ /* 0x000fe200000000ff */
[----:B------:R-:W-:-:S04]  /*0590*/  IMAD.IADD R0, R6, 0x1, R0 ;  /* 0x0000000106007824 */ /* 0x000fc800078e0200 */
[----:B------:R-:W-:Y:S02]  /*05a0*/  IMAD R0, R0, 0x10, R3 ;  /* 0x0000001000007824 */ /* 0x000fe400078e0203 */
[----:B------:R-:W-:-:S05]  /*05b0*/  @!P0 IMAD.SHL.U32 R3, R37, 0x20, RZ ;  /* 0x0000002025038824 */ /* 0x000fca00078e00ff */
[----:B------:R-:W-:Y:S01]  /*05c0*/  @!P0 LOP3.LUT R3, R3, 0x60, RZ, 0xc0, !PT ;  /* 0x0000006003038812 */ /* 0x000fe200078ec0ff */
[----:B------:R-:W-:Y:S06]  /*05d0*/  @!P0 BRA `(.L_x_0) ;  /* 0x00000014004c8947 */ /* 0x000fec0003800000 */
[----:B------:R-:W-:Y:S01]  /*05e0*/  IABS R26, R12 ;  /* 0x0000000c001a7213 */ /* 0x000fe20000000000 */
[----:B------:R-:W-:Y:S01]  /*05f0*/  IMAD.SHL.U32 R31, R37, 0x2, RZ ;  /* 0x00000002251f7824 */ /* 0x000fe200078e00ff */
[----:B------:R-:W-:Y:S01]  /*0600*/  IABS R7, R13 ;  /* 0x0000000d00077213 */ /* 0x000fe20000000000 */
[----:B------:R-:W0:Y:S01]  /*0610*/  LDC.64 R46, c[0x0][0x218] ;  /* 0x00008600ff2e7b82 */ /* 0x000e220000000a00 */
[----:B------:R-:W1:Y:S01]  /*0620*/  I2F.RP R2, R26 ;  /* 0x0000001a00027306 */ /* 0x000e620000209400 */
[----:B------:R-:W-:Y:S01]  /*0630*/  IABS R14, R0 ;  /* 0x00000000000e7213 */ /* 0x000fe20000000000 */
[----:B------:R-:W-:Y:S01]  /*0640*/  ULDC UR5, c[0x0][0x234] ;  /* 0x00008d0000057ab9 */ /* 0x000fe20000000800 */
[----:B------:R-:W-:Y:S01]  /*0650*/  ISETP.GE.AND P4, PT, R0, RZ, PT ;  /* 0x000000ff0000720c */ /* 0x000fe20003f86270 */
[----:B------:R-:W-:Y:S01]  /*0660*/  ULDC.64 UR8, c[0x0][0x210] ;  /* 0x0000840000087ab9 */ /* 0x000fe20000000a00 */
[C---:B------:R-:W-:Y:S01]  /*0670*/  VIADD R42, R38.reuse, 0x30 ;  /* 0x00000030262a7836 */ /* 0x040fe20000000000 */
[C---:B------:R-:W-:Y:S01]  /*0680*/  LOP3.LUT R43, R45.reuse, 0x20, RZ, 0xfc, !PT ;  /* 0x000000202d2b7812 */ /* 0x040fe200078efcff */
[----:B------:R-:W-:Y:S01]  /*0690*/  VIADD R38, R38, 0x70 ;  /* 0x0000007026267836 */ /* 0x000fe20000000000 */
[----:B------:R-:W2:Y:S01]  /*06a0*/  I2F.RP R3, R7 ;  /* 0x0000000700037306 */ /* 0x000ea20000209400 */
[----:B------:R-:W-:-:S02]  /*06b0*/  LOP3.LUT R41, R45, 0x40, RZ, 0xfc, !PT ;  /* 0x000000402d297812 */ /* 0x000fc400078efcff */
[C---:B------:R-:W-:Y:S02]  /*06c0*/  LOP3.LUT R40, R45.reuse, 0x50, RZ, 0xfc, !PT ;  /* 0x000000502d287812 */ /* 0x040fe400078efcff */
[C---:B------:R-:W-:Y:S02]  /*06d0*/  LOP3.LUT R39, R45.reuse, 0x60, RZ, 0xfc, !PT ;  /* 0x000000602d277812 */ /* 0x040fe400078efcff */
[----:B------:R-:W-:Y:S01]  /*06e0*/  LOP3.LUT R44, R45, 0x10, RZ, 0xfc, !PT ;  /* 0x000000102d2c7812 */ /* 0x000fe200078efcff */
[----:B-1----:R-:W1:Y:S08]  /*06f0*/  MUFU.RCP R2, R2 ;  /* 0x0000000200027308 */ /* 0x002e700000001000 */
[----:B--2---:R-:W2:Y:S01]  /*0700*/  MUFU.RCP R3, R3 ;  /* 0x0000000300037308 */ /* 0x004ea20000001000 */
[----:B-1----:R-:W-:Y:S01]  /*0710*/  VIADD R10, R2, 0xffffffe ;  /* 0x0ffffffe020a7836 */ /* 0x002fe20000000000 */
[----:B------:R-:W-:-:S06]  /*0720*/  LEA.HI R2, R5, R4, RZ, 0x19 ;  /* 0x0000000405027211 */ /* 0x000fcc00078fc8ff */
[----:B------:R1:W3:Y:S01]  /*0730*/  F2I.FTZ.U32.TRUNC.NTZ R11, R10 ;  /* 0x0000000a000b7305 */ /* 0x0002e2000021f000 */
[C---:B------:R-:W-:Y:S02]  /*0740*/  VIADD R17, R2.reuse, 0xc ;  /* 0x0000000c02117836 */ /* 0x040fe40000000000 */
[----:B--2---:R-:W-:Y:S02]  /*0750*/  VIADD R8, R3, 0xffffffe ;  /* 0x0ffffffe03087836 */ /* 0x004fe40000000000 */
[C---:B------:R-:W-:Y:S01]  /*0760*/  VIADD R3, R2.reuse, 0xe ;  /* 0x0000000e02037836 */ /* 0x040fe20000000000 */
[----:B------:R-:W-:Y:S02]  /*0770*/  IABS R16, R17 ;  /* 0x0000001100107213 */ /* 0x000fe40000000000 */
[----:B------:R2:W4:Y:S01]  /*0780*/  F2I.FTZ.U32.TRUNC.NTZ R9, R8 ;  /* 0x0000000800097305 */ /* 0x000522000021f000 */
[----:B-1----:R-:W-:Y:S01]  /*0790*/  MOV R10, RZ ;  /* 0x000000ff000a7202 */ /* 0x002fe20000000f00 */
[----:B------:R-:W-:-:S02]  /*07a0*/  VIADD R19, R2, 0xa ;  /* 0x0000000a02137836 */ /* 0x000fc40000000000 */
[C---:B------:R-:W-:Y:S02]  /*07b0*/  VIADD R21, R2.reuse, 0x8 ;  /* 0x0000000802157836 */ /* 0x040fe40000000000 */
[C---:B------:R-:W-:Y:S02]  /*07c0*/  VIADD R27, R2.reuse, 0x2 ;  /* 0x00000002021b7836 */ /* 0x040fe40000000000 */
[----:B---3--:R-:W-:Y:S01]  /*07d0*/  IMAD.MOV R15, RZ, RZ, -R11 ;  /* 0x000000ffff0f7224 */ /* 0x008fe200078e0a0b */
[----:B------:R-:W-:Y:S01]  /*07e0*/  IABS R18, R21 ;  /* 0x0000001500127213 */ /* 0x000fe20000000000 */
[----:B--2---:R-:W-:Y:S01]  /*07f0*/  IMAD.MOV.U32 R8, RZ, RZ, RZ ;  /* 0x000000ffff087224 */ /* 0x004fe200078e00ff */
[----:B------:R-:W-:Y:S01]  /*0800*/  IABS R24, R27 ;  /* 0x0000001b00187213 */ /* 0x000fe20000000000 */
[----:B------:R-:W-:Y:S02]  /*0810*/  IMAD R15, R15, R26, RZ ;  /* 0x0000001a0f0f7224 */ /* 0x000fe400078e02ff */
[----:B------:R-:W-:-:S02]  /*0820*/  VIADD R23, R2, 0x6 ;  /* 0x0000000602177836 */ /* 0x000fc40000000000 */
[----:B------:R-:W-:-:S03]  /*0830*/  IMAD.HI.U32 R10, R11, R15, R10 ;  /* 0x0000000f0b0a7227 */ /* 0x000fc600078e000a */
[----:B------:R-:W-:Y:S01]  /*0840*/  IABS R20, R23 ;  /* 0x0000001700147213 */ /* 0x000fe20000000000 */
[----:B------:R-:W-:Y:S01]  /*0850*/  IMAD.MOV.U32 R15, RZ, RZ, R14 ;  /* 0x000000ffff0f7224 */ /* 0x000fe200078e000e */
[----:B------:R-:W-:Y:S01]  /*0860*/  IABS R14, R3 ;  /* 0x00000003000e7213 */ /* 0x000fe20000000000 */
[----:B----4-:R-:W-:Y:S02]  /*0870*/  IMAD.MOV R6, RZ, RZ, -R9 ;  /* 0x000000ffff067224 */ /* 0x010fe400078e0a09 */
[----:B------:R-:W-:-:S04]  /*0880*/  IMAD.HI.U32 R10, R10, R15, RZ ;  /* 0x0000000f0a0a7227 */ /* 0x000fc800078e00ff */
[----:B------:R-:W-:Y:S02]  /*0890*/  IMAD R11, R6, R7, RZ ;  /* 0x00000007060b7224 */ /* 0x000fe400078e02ff */
[----:B------:R-:W-:Y:S02]  /*08a0*/  IMAD.MOV R10, RZ, RZ, -R10 ;  /* 0x000000ffff0a7224 */ /* 0x000fe400078e0a0a */
[----:B------:R-:W-:-:S04]  /*08b0*/  IMAD.HI.U32 R9, R9, R11, R8 ;  /* 0x0000000b09097227 */ /* 0x000fc800078e0008 */
[----:B------:R-:W-:Y:S02]  /*08c0*/  IMAD R15, R26, R10, R15 ;  /* 0x0000000a1a0f7224 */ /* 0x000fe400078e020f */
[----:B------:R-:W-:-:S03]  /*08d0*/  IMAD.HI.U32 R6, R9, R14, RZ ;  /* 0x0000000e09067227 */ /* 0x000fc600078e00ff */
[----:B------:R-:W-:Y:S01]  /*08e0*/  ISETP.GT.U32.AND P0, PT, R26, R15, PT ;  /* 0x0000000f1a00720c */ /* 0x000fe20003f04070 */
[----:B------:R-:W-:-:S04]  /*08f0*/  IMAD.HI.U32 R8, R9, R16, RZ ;  /* 0x0000001009087227 */ /* 0x000fc800078e00ff */
[----:B------:R-:W-:Y:S02]  /*0900*/  IMAD.MOV R6, RZ, RZ, -R6 ;  /* 0x000000ffff067224 */ /* 0x000fe400078e0a06 */
[----:B------:R-:W-:Y:S02]  /*0910*/  IMAD.MOV R8, RZ, RZ, -R8 ;  /* 0x000000ffff087224 */ /* 0x000fe400078e0a08 */
[C---:B------:R-:W-:Y:S02]  /*0920*/  IMAD R10, R7.reuse, R6, R14 ;  /* 0x00000006070a7224 */ /* 0x040fe400078e020e */
[----:B------:R-:W-:Y:S01]  /*0930*/  IMAD R14, R7, R8, R16 ;  /* 0x00000008070e7224 */ /* 0x000fe200078e0210 */
[----:B------:R-:W-:Y:S01]  /*0940*/  IABS R16, R19 ;  /* 0x0000001300107213 */ /* 0x000fe20000000000 */
[----:B------:R-:W-:Y:S01]  /*0950*/  @!P0 IMAD.IADD R15, R15, 0x1, -R26 ;  /* 0x000000010f0f8824 */ /* 0x000fe200078e0a1a */
[----:B------:R-:W-:Y:S01]  /*0960*/  ISETP.GT.U32.AND P5, PT, R7, R10, PT ;  /* 0x0000000a0700720c */ /* 0x000fe20003fa4070 */
[----:B------:R-:W-:Y:S01]  /*0970*/  IMAD.HI.U32 R8, R9, R18, RZ ;  /* 0x0000001209087227 */ /* 0x000fe200078e00ff */
[----:B------:R-:W-:-:S02]  /*0980*/  ISETP.GT.U32.AND P1, PT, R7, R14, PT ;  /* 0x0000000e0700720c */ /* 0x000fc40003f24070 */
[----:B------:R-:W-:Y:S01]  /*0990*/  ISETP.GT.U32.AND P0, PT, R26, R15, PT ;  /* 0x0000000f1a00720c */ /* 0x000fe20003f04070 */
[----:B------:R-:W-:-:S04]  /*09a0*/  IMAD.HI.U32 R6, R9, R16, RZ ;  /* 0x0000001009067227 */ /* 0x000fc800078e00ff */
[----:B------:R-:W-:Y:S02]  /*09b0*/  IMAD.MOV R6, RZ, RZ, -R6 ;  /* 0x000000ffff067224 */ /* 0x000fe400078e0a06 */
[----:B------:R-:W-:Y:S02]  /*09c0*/  IMAD.MOV R8, RZ, RZ, -R8 ;  /* 0x000000ffff087224 */ /* 0x000fe400078e0a08 */
[C---:B------:R-:W-:Y:S02]  /*09d0*/  IMAD R16, R7.reuse, R6, R16 ;  /* 0x0000000607107224 */ /* 0x040fe400078e0210 */
[C---:B------:R-:W-:Y:S02]  /*09e0*/  IMAD R18, R7.reuse, R8, R18 ;  /* 0x0000000807127224 */ /* 0x040fe400078e0212 */
[----:B------:R-:W-:Y:S01]  /*09f0*/  VIADD R25, R2, 0x4 ;  /* 0x0000000402197836 */ /* 0x000fe20000000000 */
[----:B------:R-:W-:Y:S01]  /*0a00*/  ISETP.GT.U32.AND P2, PT, R7, R16, PT ;  /* 0x000000100700720c */ /* 0x000fe20003f44070 */
[----:B------:R-:W-:Y:S01]  /*0a10*/  IMAD.HI.U32 R8, R9, R24, RZ ;  /* 0x0000001809087227 */ /* 0x000fe200078e00ff */
[----:B------:R-:W-:-:S02]  /*0a20*/  ISETP.GT.U32.AND P6, PT, R7, R18, PT ;  /* 0x000000120700720c */ /* 0x000fc40003fc4070 */
[----:B------:R-:W-:Y:S01]  /*0a30*/  IABS R22, R25 ;  /* 0x0000001900167213 */ /* 0x000fe20000000000 */
[----:B------:R-:W-:Y:S01]  /*0a40*/  @!P0 IMAD.IADD R15, R15, 0x1, -R26 ;  /* 0x000000010f0f8824 */ /* 0x000fe200078e0a1a */
[----:B------:R-:W-:Y:S01]  /*0a50*/  ISETP.NE.AND P0, PT, R12, RZ, PT ;  /* 0x000000ff0c00720c */ /* 0x000fe20003f05270 */
[--C-:B------:R-:W-:Y:S01]  /*0a60*/  @!P5 IMAD.IADD R10, R10, 0x1, -R7.reuse ;  /* 0x000000010a0ad824 */ /* 0x100fe200078e0a07 */
[----:B------:R-:W-:Y:S01]  /*0a70*/  IABS R26, R2 ;  /* 0x00000002001a7213 */ /* 0x000fe20000000000 */
[----:B------:R-:W-:Y:S02]  /*0a80*/  IMAD.MOV R8, RZ, RZ, -R8 ;  /* 0x000000ffff087224 */ /* 0x000fe400078e0a08 */
[----:B------:R-:W-:Y:S01]  /*0a90*/  @!P1 IMAD.IADD R14, R14, 0x1, -R7 ;  /* 0x000000010e0e9824 */ /* 0x000fe200078e0a07 */
[C---:B------:R-:W-:Y:S01]  /*0aa0*/  ISETP.GT.U32.AND P1, PT, R7.reuse, R10, PT ;  /* 0x0000000a0700720c */ /* 0x040fe20003f24070 */
[----:B------:R-:W-:Y:S01]  /*0ab0*/  IMAD R24, R7, R8, R24 ;  /* 0x0000000807187224 */ /* 0x000fe200078e0218 */
[----:B------:R-:W-:Y:S01]  /*0ac0*/  @!P2 IADD3 R16, R16, -R7, RZ ;  /* 0x800000071010a210 */ /* 0x000fe20007ffe0ff */
[----:B------:R-:W-:Y:S01]  /*0ad0*/  IMAD.MOV.U32 R8, RZ, RZ, R15 ;  /* 0x000000ffff087224 */ /* 0x000fe200078e000f */
[----:B------:R-:W-:Y:S01]  /*0ae0*/  ISETP.GE.AND P2, PT, R3, RZ, PT ;  /* 0x000000ff0300720c */ /* 0x000fe20003f46270 */
[----:B------:R-:W-:Y:S01]  /*0af0*/  IMAD.HI.U32 R11, R9, R20, RZ ;  /* 0x00000014090b7227 */ /* 0x000fe200078e00ff */
[----:B------:R-:W-:-:S03]  /*0b00*/  ISETP.GT.U32.AND P5, PT, R7, R24, PT ;  /* 0x000000180700720c */ /* 0x000fc60003fa4070 */
[----:B------:R-:W-:-:S04]  /*0b10*/  IMAD.HI.U32 R6, R9, R22, RZ ;  /* 0x0000001609067227 */ /* 0x000fc800078e00ff */
[----:B------:R-:W-:-:S04]  /*0b20*/  IMAD.HI.U32 R9, R9, R26, RZ ;  /* 0x0000001a09097227 */ /* 0x000fc800078e00ff */
[----:B------:R-:W-:Y:S01]  /*0b30*/  @!P4 IMAD.MOV R8, RZ, RZ, -R8 ;  /* 0x000000ffff08c224 */ /* 0x000fe200078e0a08 */
[----:B------:R-:W-:Y:S01]  /*0b40*/  @!P0 LOP3.LUT R8, RZ, R12, RZ, 0x33, !PT ;  /* 0x0000000cff088212 */ /* 0x000fe200078e33ff */
[----:B------:R-:W-:Y:S01]  /*0b50*/  IMAD.MOV R11, RZ, RZ, -R11 ;  /* 0x000000ffff0b7224 */ /* 0x000fe200078e0a0b */
[----:B------:R-:W-:Y:S01]  /*0b60*/  ISETP.GT.U32.AND P0, PT, R7, R14, PT ;  /* 0x0000000e0700720c */ /* 0x000fe20003f04070 */
[----:B------:R-:W-:Y:S02]  /*0b70*/  IMAD.MOV R6, RZ, RZ, -R6 ;  /* 0x000000ffff067224 */ /* 0x000fe400078e0a06 */
[----:B------:R-:W-:Y:S02]  /*0b80*/  IMAD.MOV R9, RZ, RZ, -R9 ;  /* 0x000000ffff097224 */ /* 0x000fe400078e0a09 */
[----:B------:R-:W-:Y:S01]  /*0b90*/  @!P6 IMAD.IADD R18, R18, 0x1, -R7 ;  /* 0x000000011212e824 */ /* 0x000fe200078e0a07 */
[----:B------:R-:W-:Y:S01]  /*0ba0*/  ISETP.GE.AND P6, PT, R17, RZ, PT ;  /* 0x000000ff1100720c */ /* 0x000fe20003fc6270 */
[----:B------:R-:W-:Y:S01]  /*0bb0*/  IMAD R20, R7, R11, R20 ;  /* 0x0000000b07147224 */ /* 0x000fe200078e0214 */
[----:B------:R-:W-:Y:S01]  /*0bc0*/  LOP3.LUT R11, R37, 0x7, RZ, 0xc0, !PT ;  /* 0x00000007250b7812 */ /* 0x000fe200078ec0ff */
[C---:B------:R-:W-:Y:S01]  /*0bd0*/  IMAD R22, R7.reuse, R6, R22 ;  /* 0x0000000607167224 */ /* 0x040fe200078e0216 */
[----:B------:R-:W-:Y:S01]  /*0be0*/  SHF.R.S32.HI R6, RZ, 0x1f, R35 ;  /* 0x0000001fff067819 */ /* 0x000fe20000011423 */
[C---:B------:R-:W-:Y:S01]  /*0bf0*/  IMAD R12, R7.reuse, R9, R26 ;  /* 0x00000009070c7224 */ /* 0x040fe200078e021a */
[C---:B------:R-:W-:Y:S01]  /*0c00*/  ISETP.GT.U32.AND P3, PT, R7.reuse, R20, PT ;  /* 0x000000140700720c */ /* 0x040fe20003f64070 */
[--C-:B------:R-:W-:Y:S01]  /*0c10*/  @!P1 IMAD.IADD R10, R10, 0x1, -R7.reuse ;  /* 0x000000010a0a9824 */ /* 0x100fe200078e0a07 */
[C---:B------:R-:W-:Y:S01]  /*0c20*/  ISETP.GT.U32.AND P4, PT, R7.reuse, R22, PT ;  /* 0x000000160700720c */ /* 0x040fe20003f84070 */
[----:B------:R-:W-:Y:S01]  /*0c30*/  @!P0 IMAD.IADD R14, R14, 0x1, -R7 ;  /* 0x000000010e0e8824 */ /* 0x000fe200078e0a07 */
[----:B------:R-:W-:Y:S01]  /*0c40*/  SHF.R.S32.HI R9, RZ, 0x6, R37 ;  /* 0x00000006ff097819 */ /* 0x000fe20000011425 */
[----:B------:R-:W-:Y:S01]  /*0c50*/  @!P2 IMAD.MOV R10, RZ, RZ, -R10 ;  /* 0x000000ffff0aa224 */ /* 0x000fe200078e0a0a */
[----:B------:R-:W-:Y:S01]  /*0c60*/  ISETP.GT.U32.AND P2, PT, R7, R12, PT ;  /* 0x0000000c0700720c */ /* 0x000fe20003f44070 */
[----:B------:R-:W-:Y:S01]  /*0c70*/  @!P6 IMAD.MOV R14, RZ, RZ, -R14 ;  /* 0x000000ffff0ee224 */ /* 0x000fe200078e0a0e */
[----:B------:R-:W-:Y:S01]  /*0c80*/  ISETP.NE.U32.AND P6, PT, R5, RZ, PT ;  /* 0x000000ff0500720c */ /* 0x000fe20003fc5070 */
[----:B------:R-:W-:Y:S01]  /*0c90*/  IMAD.SHL.U32 R5, R37, 0x40, RZ ;  /* 0x0000004025057824 */ /* 0x000fe200078e00ff */
[C---:B------:R-:W-:Y:S01]  /*0ca0*/  ISETP.GT.U32.AND P1, PT, R7.reuse, R18, PT ;  /* 0x000000120700720c */ /* 0x040fe20003f24070 */
[--C-:B------:R-:W-:Y:S01]  /*0cb0*/  @!P5 IMAD.IADD R24, R24, 0x1, -R7.reuse ;  /* 0x000000011818d824 */ /* 0x100fe200078e0a07 */
[----:B------:R-:W-:Y:S01]  /*0cc0*/  ISETP.GT.U32.AND P5, PT, R7, R16, PT ;  /* 0x000000100700720c */ /* 0x000fe20003fa4070 */
[--C-:B------:R-:W-:Y:S01]  /*0cd0*/  @!P3 IMAD.IADD R20, R20, 0x1, -R7.reuse ;  /* 0x000000011414b824 */ /* 0x100fe200078e0a07 */
[----:B------:R-:W-:Y:S01]  /*0ce0*/  LOP3.LUT R26, R5, 0x800, RZ, 0xc0, !PT ;  /* 0x00000800051a7812 */ /* 0x000fe200078ec0ff */
[--C-:B------:R-:W-:Y:S01]  /*0cf0*/  @!P4 IMAD.IADD R22, R22, 0x1, -R7.reuse ;  /* 0x000000011616c824 */ /* 0x100fe200078e0a07 */
[----:B------:R-:W-:Y:S01]  /*0d00*/  SGXT R5, R9, 0x1 ;  /* 0x000000010905781a */ /* 0x000fe20000000200 */
[----:B------:R-:W-:Y:S01]  /*0d10*/  IMAD.SHL.U32 R3, R37, 0x20, RZ ;  /* 0x0000002025037824 */ /* 0x000fe200078e00ff */
[----:B------:R-:W-:Y:S01]  /*0d20*/  SEL R9, RZ, 0x110, !P6 ;  /* 0x00000110ff097807 */ /* 0x000fe20007000000 */
[--C-:B------:R-:W-:Y:S01]  /*0d30*/  @!P2 IMAD.IADD R12, R12, 0x1, -R7.reuse ;  /* 0x000000010c0ca824 */ /* 0x100fe200078e0a07 */
[----:B------:R-:W-:Y:S01]  /*0d40*/  ISETP.GT.U32.AND P0, PT, R7, R20, PT ;  /* 0x000000140700720c */ /* 0x000fe20003f04070 */
[----:B------:R-:W-:Y:S01]  /*0d50*/  IMAD R15, R11, 0x100, R26 ;  /* 0x000001000b0f7824 */ /* 0x000fe200078e021a */
[C---:B------:R-:W-:Y:S01]  /*0d60*/  ISETP.GT.U32.AND P4, PT, R7.reuse, R22, PT ;  /* 0x000000160700720c */ /* 0x040fe20003f84070 */
[--C-:B------:R-:W-:Y:S01]  /*0d70*/  @!P1 IMAD.IADD R18, R18, 0x1, -R7.reuse ;  /* 0x0000000112129824 */ /* 0x100fe200078e0a07 */
[C---:B------:R-:W-:Y:S01]  /*0d80*/  ISETP.GT.U32.AND P3, PT, R7.reuse, R24, PT ;  /* 0x000000180700720c */ /* 0x040fe20003f64070 */
[----:B------:R-:W-:Y:S01]  /*0d90*/  @!P5 IMAD.IADD R16, R16, 0x1, -R7 ;  /* 0x000000011010d824 */ /* 0x000fe200078e0a07 */
[----:B------:R-:W-:Y:S01]  /*0da0*/  ISETP.GT.U32.AND P6, PT, R7, R12, PT ;  /* 0x0000000c0700720c */ /* 0x000fe20003fc4070 */
[----:B------:R-:W-:Y:S01]  /*0db0*/  IMAD.SHL.U32 R28, R11, 0x10, RZ ;  /* 0x000000100b1c7824 */ /* 0x000fe200078e00ff */
[----:B------:R-:W-:Y:S01]  /*0dc0*/  LEA.HI R35, R6, R35, RZ, 0x7 ;  /* 0x0000002306237211 */ /* 0x000fe200078f38ff */
[----:B------:R-:W-:Y:S01]  /*0dd0*/  IMAD R8, R8, UR5, RZ ;  /* 0x0000000508087c24 */ /* 0x000fe2000f8e02ff */
[----:B------:R-:W-:Y:S01]  /*0de0*/  SHF.R.S32.HI R6, RZ, 0x2, R37 ;  /* 0x00000002ff067819 */ /* 0x000fe20000011425 */
[----:B------:R-:W-:Y:S01]  /*0df0*/  ULDC UR5, c[0x0][0x230] ;  /* 0x00008c0000057ab9 */ /* 0x000fe20000000800 */
[----:B------:R-:W-:Y:S01]  /*0e00*/  LOP3.LUT R3, R3, 0x60, RZ, 0xc0, !PT ;  /* 0x0000006003037812 */ /* 0x000fe200078ec0ff */
[--C-:B------:R-:W-:Y:S01]  /*0e10*/  @!P0 IMAD.IADD R20, R20, 0x1, -R7.reuse ;  /* 0x0000000114148824 */ /* 0x100fe200078e0a07 */
[----:B------:R-:W-:Y:S01]  /*0e20*/  SGXT R6, R6, 0x1 ;  /* 0x000000010606781a */ /* 0x000fe20000000200 */
[--C-:B------:R-:W-:Y:S01]  /*0e30*/  @!P4 IMAD.IADD R22, R22, 0x1, -R7.reuse ;  /* 0x000000011616c824 */ /* 0x100fe200078e0a07 */
[----:B------:R-:W-:Y:S01]  /*0e40*/  ISETP.GE.AND P5, PT, R2, RZ, PT ;  /* 0x000000ff0200720c */ /* 0x000fe20003fa6270 */
[--C-:B------:R-:W-:Y:S01]  /*0e50*/  @!P3 IMAD.IADD R24, R24, 0x1, -R7.reuse ;  /* 0x000000011818b824 */ /* 0x100fe200078e0a07 */
[----:B------:R-:W-:Y:S01]  /*0e60*/  ISETP.GE.AND P1, PT, R19, RZ, PT ;  /* 0x000000ff1300720c */ /* 0x000fe20003f26270 */
[----:B------:R-:W-:Y:S01]  /*0e70*/  @!P6 IMAD.IADD R12, R12, 0x1, -R7 ;  /* 0x000000010c0ce824 */ /* 0x000fe200078e0a07 */
[----:B------:R-:W-:Y:S01]  /*0e80*/  ISETP.NE.AND P6, PT, R13, RZ, PT ;  /* 0x000000ff0d00720c */ /* 0x000fe20003fc5270 */
[----:B------:R-:W1:Y:S01]  /*0e90*/  LDC R7, c[0x0][0x240] ;  /* 0x00009000ff077b82 */ /* 0x000e620000000800 */
[----:B------:R-:W-:Y:S01]  /*0ea0*/  IMAD.SHL.U32 R2, R37, 0x10, RZ ;  /* 0x0000001025027824 */ /* 0x000fe200078e00ff */
[----:B------:R-:W-:-:S02]  /*0eb0*/  LOP3.LUT R13, RZ, R13, RZ, 0x33, !PT ;  /* 0x0000000dff0d7212 */ /* 0x000fc400078e33ff */
[----:B------:R-:W-:Y:S02]  /*0ec0*/  ISETP.GE.AND P4, PT, R23, RZ, PT ;  /* 0x000000ff1700720c */ /* 0x000fe40003f86270 */
[----:B------:R-:W-:Y:S02]  /*0ed0*/  ISETP.GE.AND P3, PT, R25, RZ, PT ;  /* 0x000000ff1900720c */ /* 0x000fe40003f66270 */
[----:B------:R-:W-:Y:S01]  /*0ee0*/  ISETP.GE.AND P2, PT, R27, RZ, PT ;  /* 0x000000ff1b00720c */ /* 0x000fe20003f46270 */
[----:B------:R-:W-:Y:S01]  /*0ef0*/  @!P5 IMAD.MOV R12, RZ, RZ, -R12 ;  /* 0x000000ffff0cd224 */ /* 0x000fe200078e0a0c */
[----:B------:R-:W-:Y:S01]  /*0f00*/  LOP3.LUT R26, R3, 0x90, R6, 0xf8, !PT ;  /* 0x00000090031a7812 */ /* 0x000fe200078ef806 */
[----:B------:R-:W-:Y:S01]  /*0f10*/  @!P1 IMAD.MOV R16, RZ, RZ, -R16 ;  /* 0x000000ffff109224 */ /* 0x000fe200078e0a10 */
[----:B------:R-:W-:Y:S02]  /*0f20*/  ISETP.GE.AND P0, PT, R21, RZ, PT ;  /* 0x000000ff1500720c */ /* 0x000fe40003f06270 */
[----:B------:R-:W-:-:S02]  /*0f30*/  LOP3.LUT R11, R2, 0x100, RZ, 0xc0, !PT ;  /* 0x00000100020b7812 */ /* 0x000fc400078ec0ff */
[----:B------:R-:W-:Y:S01]  /*0f40*/  LOP3.LUT R6, R5, 0x90, RZ, 0xc0, !PT ;  /* 0x0000009005067812 */ /* 0x000fe200078ec0ff */
[----:B------:R-:W-:Y:S01]  /*0f50*/  @!P4 IMAD.MOV R20, RZ, RZ, -R20 ;  /* 0x000000ffff14c224 */ /* 0x000fe200078e0a14 */
[C---:B------:R-:W-:Y:S01]  /*0f60*/  SEL R14, R13.reuse, R14, !P6 ;  /* 0x0000000e0d0e7207 */ /* 0x040fe20007000000 */
[----:B------:R-:W-:Y:S01]  /*0f70*/  @!P3 IMAD.MOV R22, RZ, RZ, -R22 ;  /* 0x000000ffff16b224 */ /* 0x000fe200078e0a16 */
[--C-:B------:R-:W-:Y:S01]  /*0f80*/  LOP3.LUT R26, R26, 0x10, R31.reuse, 0x78, !PT ;  /* 0x000000101a1a7812 */ /* 0x100fe200078e781f */
[----:B------:R-:W-:Y:S01]  /*0f90*/  @!P2 IMAD.MOV R24, RZ, RZ, -R24 ;  /* 0x000000ffff18a224 */ /* 0x000fe200078e0a18 */
[--C-:B------:R-:W-:Y:S02]  /*0fa0*/  LOP3.LUT R28, R28, 0x30, R31.reuse, 0x78, !PT ;  /* 0x000000301c1c7812 */ /* 0x100fe400078e781f */
[----:B------:R-:W-:Y:S01]  /*0fb0*/  LOP3.LUT R31, R6, 0x17e, R31, 0x78, !PT ;  /* 0x0000017e061f7812 */ /* 0x000fe200078e781f */
[----:B-1----:R-:W-:Y:S01]  /*0fc0*/  IMAD R59, R14, R7, RZ ;  /* 0x000000070e3b7224 */ /* 0x002fe200078e02ff */
[----:B------:R-:W-:Y:S01]  /*0fd0*/  IADD3 R6, R26, UR4, R11 ;  /* 0x000000041a067c10 */ /* 0x000fe2000fffe00b */
[----:B------:R-:W1:Y:S01]  /*0fe0*/  LDC R14, c[0x0][0x23c] ;  /* 0x00008f00ff0e7b82 */ /* 0x000e620000000800 */
[----:B------:R-:W-:Y:S01]  /*0ff0*/  SEL R10, R13, R10, !P6 ;  /* 0x0000000a0d0a7207 */ /* 0x000fe20007000000 */
[----:B------:R-:W-:Y:S01]  /*1000*/  IMAD.IADD R5, R15, 0x1, R28 ;  /* 0x000000010f057824 */ /* 0x000fe200078e021c */
[----:B------:R-:W-:-:S02]  /*1010*/  @!P0 IADD3 R18, -R18, RZ, RZ ;  /* 0x000000ff12128210 */ /* 0x000fc40007ffe1ff */
[C---:B------:R-:W-:Y:S01]  /*1020*/  SEL R16, R13.reuse, R16, !P6 ;  /* 0x000000100d107207 */ /* 0x040fe20007000000 */
[-C--:B------:R-:W-:Y:S01]  /*1030*/  IMAD R10, R10, R7.reuse, RZ ;  /* 0x000000070a0a7224 */ /* 0x080fe200078e02ff */
[C---:B------:R-:W-:Y:S01]  /*1040*/  SEL R18, R13.reuse, R18, !P6 ;  /* 0x000000120d127207 */ /* 0x040fe20007000000 */
[----:B------:R-:W2:Y:S01]  /*1050*/  LDC R11, c[0x0][0x238] ;  /* 0x00008e00ff0b7b82 */ /* 0x000ea20000000800 */
[C---:B------:R-:W-:Y:S01]  /*1060*/  SEL R20, R13.reuse, R20, !P6 ;  /* 0x000000140d147207 */ /* 0x040fe20007000000 */
[-C--:B------:R-:W-:Y:S01]  /*1070*/  IMAD R16, R16, R7.reuse, RZ ;  /* 0x0000000710107224 */ /* 0x080fe200078e02ff */
[C---:B------:R-:W-:Y:S01]  /*1080*/  SEL R22, R13.reuse, R22, !P6 ;  /* 0x000000160d167207 */ /* 0x040fe20007000000 */
[-C--:B------:R-:W-:Y:S01]  /*1090*/  IMAD R18, R18, R7.reuse, RZ ;  /* 0x0000000712127224 */ /* 0x080fe200078e02ff */
[C---:B------:R-:W-:Y:S01]  /*10a0*/  SEL R24, R13.reuse, R24, !P6 ;  /* 0x000000180d187207 */ /* 0x040fe20007000000 */
[-C--:B------:R-:W-:Y:S01]  /*10b0*/  IMAD R20, R20, R7.reuse, RZ ;  /* 0x0000000714147224 */ /* 0x080fe200078e02ff */
[----:B------:R-:W-:Y:S01]  /*10c0*/  SEL R12, R13, R12, !P6 ;  /* 0x0000000c0d0c7207 */ /* 0x000fe20007000000 */
[-C--:B------:R-:W-:Y:S01]  /*10d0*/  IMAD R22, R22, R7.reuse, RZ ;  /* 0x0000000716167224 */ /* 0x080fe200078e02ff */
[----:B------:R-:W-:Y:S01]  /*10e0*/  LOP3.LUT R37, R37, 0x7f, RZ, 0xc0, !PT ;  /* 0x0000007f25257812 */ /* 0x000fe200078ec0ff */
[-C--:B------:R-:W-:Y:S01]  /*10f0*/  IMAD R24, R24, R7.reuse, RZ ;  /* 0x0000000718187224 */ /* 0x080fe200078e02ff */
[-C--:B0-----:R-:W-:Y:S01]  /*1100*/  LEA R60, P6, R10, R46.reuse, 0x1 ;  /* 0x0000002e0a3c7211 */ /* 0x081fe200078c08ff */
[----:B------:R-:W-:Y:S01]  /*1110*/  IMAD R12, R12, R7, RZ ;  /* 0x000000070c0c7224 */ /* 0x000fe200078e02ff */
[----:B------:R-:W-:Y:S01]  /*1120*/  LEA R58, P1, R59, R46, 0x1 ;  /* 0x0000002e3b3a7211 */ /* 0x000fe200078208ff */
[C---:B------:R-:W-:Y:S01]  /*1130*/  IMAD.SHL.U32 R30, R37.reuse, 0x2, RZ ;  /* 0x00000002251e7824 */ /* 0x040fe200078e00ff */
[----:B------:R-:W-:Y:S01]  /*1140*/  LEA.HI.X.SX32 R61, R10, R47, 0x1, P6 ;  /* 0x0000002f0a3d7211 */ /* 0x000fe200030f0eff */
[----:B-1----:R-:W-:Y:S01]  /*1150*/  IMAD R36, R37, R14, RZ ;  /* 0x0000000e25247224 */ /* 0x002fe200078e02ff */
[----:B------:R-:W-:Y:S01]  /*1160*/  LEA R62, P0, R8, UR8, 0x1 ;  /* 0x00000008083e7c11 */ /* 0x000fe2000f8008ff */
[----:B------:R-:W-:Y:S01]  /*1170*/  IMAD.SHL.U32 R14, R14, 0x80, RZ ;  /* 0x000000800e0e7824 */ /* 0x000fe200078e00ff */
[----:B------:R-:W-:-:S02]  /*1180*/  LEA R56, P2, R16, R46, 0x1 ;  /* 0x0000002e10387211 */ /* 0x000fc400078408ff */
[-C--:B------:R-:W-:Y:S02]  /*1190*/  LEA R54, P3, R18, R46.reuse, 0x1 ;  /* 0x0000002e12367211 */ /* 0x080fe400078608ff */
[-C--:B------:R-:W-:Y:S01]  /*11a0*/  LEA R74, P4, R20, R46.reuse, 0x1 ;  /* 0x0000002e144a7211 */ /* 0x080fe200078808ff */
[----:B--2---:R-:W-:Y:S01]  /*11b0*/  IMAD.SHL.U32 R15, R11, 0x80, RZ ;  /* 0x000000800b0f7824 */ /* 0x004fe200078e00ff */
[-C--:B------:R-:W-:Y:S01]  /*11c0*/  LEA R50, P5, R22, R46.reuse, 0x1 ;  /* 0x0000002e16327211 */ /* 0x080fe200078a08ff */
[-C--:B------:R-:W-:Y:S01]  /*11d0*/  IMAD R34, R38, R11.reuse, RZ ;  /* 0x0000000b26227224 */ /* 0x080fe200078e02ff */
[-C--:B------:R-:W-:Y:S01]  /*11e0*/  LEA R72, P6, R24, R46.reuse, 0x1 ;  /* 0x0000002e18487211 */ /* 0x080fe200078c08ff */
[----:B------:R-:W-:Y:S01]  /*11f0*/  IMAD R33, R42, R11, RZ ;  /* 0x0000000b2a217224 */ /* 0x000fe200078e02ff */
[----:B------:R-:W-:Y:S01]  /*1200*/  LEA.HI.X.SX32 R59, R59, R47, 0x1, P1 ;  /* 0x0000002f3b3b7211 */ /* 0x000fe200008f0eff */
[-C--:B------:R-:W-:Y:S01]  /*1210*/  IMAD R32, R45, R11.reuse, RZ ;  /* 0x0000000b2d207224 */ /* 0x080fe200078e02ff */
[----:B------:R-:W-:Y:S01]  /*1220*/  LEA R46, P1, R12, R46, 0x1 ;  /* 0x0000002e0c2e7211 */ /* 0x000fe200078208ff */
[-C--:B------:R-:W-:Y:S01]  /*1230*/  IMAD R7, R39, R11.reuse, RZ ;  /* 0x0000000b27077224 */ /* 0x080fe200078e02ff */
[----:B------:R-:W-:Y:S01]  /*1240*/  LOP3.LUT R30, R9, R30, RZ, 0x3c, !PT ;  /* 0x0000001e091e7212 */ /* 0x000fe200078e3cff */
[-C--:B------:R-:W-:Y:S01]  /*1250*/  IMAD R9, R41, R11.reuse, RZ ;  /* 0x0000000b29097224 */ /* 0x080fe200078e02ff */
[----:B------:R-:W-:Y:S01]  /*1260*/  LEA.HI.X.SX32 R63, R8, UR9, 0x1, P0 ;  /* 0x00000009083f7c11 */ /* 0x000fe200080f0eff */
[----:B------:R-:W-:Y:S01]  /*1270*/  IMAD R8, R40, R11, RZ ;  /* 0x0000000b28087224 */ /* 0x000fe200078e02ff */
[----:B------:R-:W-:Y:S01]  /*1280*/  LEA.HI.X.SX32 R53, R20, R47, 0x1, P4 ;  /* 0x0000002f14357211 */ /* 0x000fe200020f0eff */
[----:B------:R-:W-:Y:S01]  /*1290*/  IMAD R10, R43, R11, RZ ;  /* 0x0000000b2b0a7224 */ /* 0x000fe200078e02ff */
[----:B------:R-:W-:-:S02]  /*12a0*/  LEA.HI.X.SX32 R51, R22, R47, 0x1, P5 ;  /* 0x0000002f16337211 */ /* 0x000fc400028f0eff */
[----:B------:R-:W-:Y:S02]  /*12b0*/  CS2R R20, SRZ ;  /* 0x0000000000147805 */ /* 0x000fe4000001ff00 */
[-C--:B------:R-:W-:Y:S02]  /*12c0*/  LEA.HI.X.SX32 R65, R12, R47.reuse, 0x1, P1 ;  /* 0x0000002f0c417211 */ /* 0x080fe400008f0eff */
[----:B------:R-:W-:Y:S02]  /*12d0*/  CS2R R22, SRZ ;  /* 0x0000000000167805 */ /* 0x000fe4000001ff00 */
[----:B------:R-:W-:Y:S01]  /*12e0*/  LEA.HI.X.SX32 R57, R16, R47, 0x1, P2 ;  /* 0x0000002f10397211 */ /* 0x000fe200010f0eff */
[----:B------:R-:W-:Y:S01]  /*12f0*/  IMAD R11, R44, R11, RZ ;  /* 0x0000000b2c0b7224 */ /* 0x000fe200078e02ff */
[-C--:B------:R-:W-:Y:S02]  /*1300*/  LEA.HI.X.SX32 R55, R18, R47.reuse, 0x1, P3 ;  /* 0x0000002f12377211 */ /* 0x080fe400018f0eff */
[----:B------:R-:W-:-:S02]  /*1310*/  LEA.HI.X.SX32 R49, R24, R47, 0x1, P6 ;  /* 0x0000002f18317211 */ /* 0x000fc400030f0eff */
[----:B------:R-:W-:Y:S02]  /*1320*/  SHF.R.S32.HI R35, RZ, 0x7, R35 ;  /* 0x00000007ff237819 */ /* 0x000fe40000011423 */
[C---:B------:R-:W-:Y:S02]  /*1330*/  LOP3.LUT R29, R30.reuse, 0x20, RZ, 0x3c, !PT ;  /* 0x000000201e1d7812 */ /* 0x040fe400078e3cff */
[C---:B------:R-:W-:Y:S02]  /*1340*/  LOP3.LUT R28, R30.reuse, 0x40, RZ, 0x3c, !PT ;  /* 0x000000401e1c7812 */ /* 0x040fe400078e3cff */
[----:B------:R-:W-:Y:S02]  /*1350*/  LOP3.LUT R12, R30, 0x60, RZ, 0x3c, !PT ;  /* 0x000000601e0c7812 */ /* 0x000fe400078e3cff */
[----:B------:R-:W-:-:S07]  /*1360*/  LOP3.LUT R13, R5, 0x40, RZ, 0x3c, !PT ;  /* 0x00000040050d7812 */ /* 0x000fce00078e3cff */
.L_x_1:
[----:B------:R-:W-:Y:S01]  /*1370*/  ISETP.GE.AND P1, PT, R44, UR5, PT ;  /* 0x000000052c007c0c */ /* 0x000fe2000bf26270 */
[----:B------:R-:W-:Y:S01]  /*1380*/  IMAD.WIDE R16, R11, 0x2, R62 ;  /* 0x000000020b107825 */ /* 0x000fe200078e023e */
[----:B------:R-:W-:Y:S02]  /*1390*/  PRMT R48, RZ, 0x7610, R48 ;  /* 0x00007610ff307816 */ /* 0x000fe40000000030 */
[----:B------:R-:W-:Y:S01]  /*13a0*/  ISETP.GE.AND P0, PT, R45, UR5, PT ;  /* 0x000000052d007c0c */ /* 0x000fe2000bf06270 */
[----:B------:R-:W-:Y:S01]  /*13b0*/  IMAD.WIDE R26, R32, 0x2, R62 ;  /* 0x00000002201a7825 */ /* 0x000fe200078e023e */
[----:B------:R-:W-:-:S07]  /*13c0*/  PRMT R47, RZ, 0x7610, R47 ;  /* 0x00007610ff2f7816 */ /* 0x000fce000000002f */
[----:B------:R0:W2:Y:S01]  /*13d0*/  @!P1 LDG.E.U16 R48, desc[UR6][R16.64] ;  /* 0x0000000610309981 */ /* 0x0000a2000c1e1500 */
[----:B------:R-:W-:Y:S01]  /*13e0*/  ISETP.GE.AND P1, PT, R42, UR5, PT ;  /* 0x000000052a007c0c */ /* 0x000fe2000bf26270 */
[----:B------:R-:W-:Y:S01]  /*13f0*/  IMAD.WIDE R24, R33, 0x2, R62 ;  /* 0x0000000221187825 */ /* 0x000fe200078e023e */
[----:B------:R-:W-:Y:S01]  /*1400*/  PRMT R52, RZ, 0x7610, R52 ;  /* 0x00007610ff347816 */ /* 0x000fe20000000034 */
[----:B------:R-:W3:Y:S01]  /*1410*/  @!P0 LDG.E.U16 R47, desc[UR6][R26.64] ;  /* 0x000000061a2f8981 */ /* 0x000ee2000c1e1500 */
[----:B------:R-:W-:Y:S01]  /*1420*/  ISETP.GE.AND P0, PT, R43, UR5, PT ;  /* 0x000000052b007c0c */ /* 0x000fe2000bf06270 */
[----:B------:R-:W-:Y:S01]  /*1430*/  IMAD.WIDE R18, R10, 0x2, R62 ;  /* 0x000000020a127825 */ /* 0x000fe200078e023e */
[----:B------:R-:W-:-:S07]  /*1440*/  PRMT R76, RZ, 0x7610, R76 ;  /* 0x00007610ff4c7816 */ /* 0x000fce000000004c */
[----:B------:R-:W4:Y:S04]  /*1450*/  @!P1 LDG.E.U16 R52, desc[UR6][R24.64] ;  /* 0x0000000618349981 */ /* 0x000f28000c1e1500 */
[----:B------:R1:W5:Y:S01]  /*1460*/  @!P0 LDG.E.U16 R76, desc[UR6][R18.64] ;  /* 0x00000006124c8981 */ /* 0x000362000c1e1500 */
[----:B------:R-:W-:Y:S02]  /*1470*/  ISETP.GE.AND P0, PT, R41, UR5, PT ;  /* 0x0000000529007c0c */ /* 0x000fe4000bf06270 */
[----:B------:R-:W-:Y:S01]  /*1480*/  ISETP.GE.AND P1, PT, R40, UR5, PT ;  /* 0x0000000528007c0c */ /* 0x000fe2000bf26270 */
[----:B0-----:R-:W-:Y:S01]  /*1490*/  IMAD.WIDE R16, R9, 0x2, R62 ;  /* 0x0000000209107825 */ /* 0x001fe200078e023e */
[----:B------:R-:W-:Y:S02]  /*14a0*/  PRMT R64, RZ, 0x7610, R64 ;  /* 0x00007610ff407816 */ /* 0x000fe40000000040 */
[----:B------:R-:W-:Y:S01]  /*14b0*/  PRMT R66, RZ, 0x7610, R66 ;  /* 0x00007610ff427816 */ /* 0x000fe20000000042 */
[----:B-1----:R-:W-:-:S06]  /*14c0*/  IMAD.WIDE R18, R8, 0x2, R62 ;  /* 0x0000000208127825 */ /* 0x002fcc00078e023e */
[----:B------:R-:W5:Y:S01]  /*14d0*/  @!P0 LDG.E.U16 R64, desc[UR6][R16.64] ;  /* 0x0000000610408981 */ /* 0x000f62000c1e1500 */
[----:B------:R-:W-:-:S03]  /*14e0*/  ISETP.GE.AND P0, PT, R39, UR5, PT ;  /* 0x0000000527007c0c */ /* 0x000fc6000bf06270 */
[----:B------:R0:W5:Y:S01]  /*14f0*/  @!P1 LDG.E.U16 R66, desc[UR6][R18.64] ;  /* 0x0000000612429981 */ /* 0x000162000c1e1500 */
[----:B------:R-:W-:Y:S01]  /*1500*/  ISETP.GE.AND P1, PT, R38, UR5, PT ;  /* 0x0000000526007c0c */ /* 0x000fe2000bf26270 */
[----:B------:R-:W-:Y:S01]  /*1510*/  IMAD.WIDE R24, R7, 0x2, R62 ;  /* 0x0000000207187825 */ /* 0x000fe200078e023e */
[----:B------:R-:W-:Y:S02]  /*1520*/  PRMT R68, RZ, 0x7610, R68 ;  /* 0x00007610ff447816 */ /* 0x000fe40000000044 */
[----:B------:R-:W-:Y:S01]  /*1530*/  PRMT R70, RZ, 0x7610, R70 ;  /* 0x00007610ff467816 */ /* 0x000fe20000000046 */
[----:B------:R-:W-:-:S04]  /*1540*/  IMAD.WIDE R26, R34, 0x2, R62 ;  /* 0x00000002221a7825 */ /* 0x000fc800078e023e */
[----:B------:R-:W5:Y:S04]  /*1550*/  @!P0 LDG.E.U16 R68, desc[UR6][R24.64] ;  /* 0x0000000618448981 */ /* 0x000f68000c1e1500 */
[----:B------:R-:W5:Y:S01]  /*1560*/  @!P1 LDG.E.U16 R70, desc[UR6][R26.64] ;  /* 0x000000061a469981 */ /* 0x000f62000c1e1500 */
[----:B------:R-:W-:Y:S01]  /*1570*/  BAR.SYNC.DEFER_BLOCKING 0x0 ;  /* 0x0000000000007b1d */ /* 0x000fe20000010000 */
[----:B------:R-:W-:Y:S01]  /*1580*/  ISETP.GE.AND P0, PT, R37, UR5, PT ;  /* 0x0000000525007c0c */ /* 0x000fe2000bf06270 */
[----:B0-----:R-:W-:Y:S01]  /*1590*/  IMAD.WIDE R18, R36, 0x2, R50 ;  /* 0x0000000224127825 */ /* 0x001fe200078e0232 */
[----:B------:R-:W-:Y:S02]  /*15a0*/  PRMT R67, RZ, 0x7610, R67 ;  /* 0x00007610ff437816 */ /* 0x000fe40000000043 */
[----:B------:R-:W-:-:S02]  /*15b0*/  PRMT R69, RZ, 0x7610, R69 ;  /* 0x00007610ff457816 */ /* 0x000fc40000000045 */
[----:B------:R-:W-:Y:S02]  /*15c0*/  PRMT R71, RZ, 0x7610, R71 ;  /* 0x00007610ff477816 */ /* 0x000fe40000000047 */
[----:B------:R-:W-:Y:S02]  /*15d0*/  PRMT R73, RZ, 0x7610, R73 ;  /* 0x00007610ff497816 */ /* 0x000fe40000000049 */
[----:B------:R-:W-:-:S03]  /*15e0*/  PRMT R77, RZ, 0x7610, R77 ;  /* 0x00007610ff4d7816 */ /* 0x000fc6000000004d */
[----:B------:R0:W5:Y:S02]  /*15f0*/  @!P0 LDG.E.U16 R67, desc[UR6][R18.64] ;  /* 0x0000000612438981 */ /* 0x000164000c1e1500 */
[C---:B0-----:R-:W-:Y:S02]  /*1600*/  IMAD.WIDE R18, R36.reuse, 0x2, R56 ;  /* 0x0000000224127825 */ /* 0x041fe400078e0238 */
[----:B--2---:R0:W-:Y:S04]  /*1610*/  STS.U16 [R31+UR4+0x200], R48 ;  /* 0x000200301f007988 */ /* 0x0041e80008000404 */
[----:B---3--:R1:W-:Y:S01]  /*1620*/  STS.U16 [R31+UR4], R47 ;  /* 0x0000002f1f007988 */ /* 0x0083e20008000404 */
[----:B0-----:R-:W-:Y:S02]  /*1630*/  IMAD.MOV.U32 R48, RZ, RZ, R72 ;  /* 0x000000ffff307224 */ /* 0x001fe400078e0048 */
[--C-:B-1----:R-:W-:Y:S01]  /*1640*/  IMAD.MOV.U32 R47, RZ, RZ, R65.reuse ;  /* 0x000000ffff2f7224 */ /* 0x102fe200078e0041 */
[----:B------:R-:W-:Y:S01]  /*1650*/  PRMT R65, RZ, 0x7610, R65 ;  /* 0x00007610ff417816 */ /* 0x000fe20000000041 */
[----:B----4-:R0:W-:Y:S01]  /*1660*/  STS.U16 [R31+UR4+0x600], R52 ;  /* 0x000600341f007988 */ /* 0x0101e20008000404 */
[----:B------:R-:W-:Y:S01]  /*1670*/  IMAD.WIDE R16, R36, 0x2, R46 ;  /* 0x0000000224107825 */ /* 0x000fe200078e022e */
[----:B------:R-:W-:-:S03]  /*1680*/  PRMT R72, RZ, 0x7610, R72 ;  /* 0x00007610ff487816 */ /* 0x000fc60000000048 */
[C---:B------:R-:W-:Y:S01]  /*1690*/  IMAD.WIDE R24, R36.reuse, 0x2, R48 ;  /* 0x0000000224187825 */ /* 0x040fe200078e0230 */
[----:B------:R1:W2:Y:S03]  /*16a0*/  @!P0 LDG.E.U16 R65, desc[UR6][R16.64] ;  /* 0x0000000610418981 */ /* 0x0002a6000c1e1500 */
[----:B0-----:R-:W-:Y:S01]  /*16b0*/  IMAD.MOV.U32 R52, RZ, RZ, R74 ;  /* 0x000000ffff347224 */ /* 0x001fe200078e004a */
[----:B------:R0:W3:Y:S03]  /*16c0*/  @!P0 LDG.E.U16 R72, desc[UR6][R24.64] ;  /* 0x0000000618488981 */ /* 0x0000e6000c1e1500 */
[C---:B-1----:R-:W-:Y:S01]  /*16d0*/  IMAD.WIDE R16, R36.reuse, 0x2, R52 ;  /* 0x0000000224107825 */ /* 0x042fe200078e0234 */
[----:B-----5:R1:W-:Y:S03]  /*16e0*/  STS.U16 [R31+UR4+0x400], R76 ;  /* 0x0004004c1f007988 */ /* 0x0203e60008000404 */
[C---:B0-----:R-:W-:Y:S01]  /*16f0*/  IMAD.WIDE R24, R36.reuse, 0x2, R54 ;  /* 0x0000000224187825 */ /* 0x041fe200078e0236 */
[----:B------:R0:W4:Y:S03]  /*1700*/  @!P0 LDG.E.U16 R69, desc[UR6][R16.64] ;  /* 0x0000000610458981 */ /* 0x000126000c1e1500 */
[----:B------:R-:W-:Y:S01]  /*1710*/  IMAD.WIDE R74, R36, 0x2, R60 ;  /* 0x00000002244a7825 */ /* 0x000fe200078e023c */
[----:B------:R-:W5:Y:S01]  /*1720*/  @!P0 LDG.E.U16 R71, desc[UR6][R24.64] ;  /* 0x0000000618478981 */ /* 0x000f62000c1e1500 */
[----:B-1----:R-:W-:-:S03]  /*1730*/  PRMT R76, RZ, 0x7610, R76 ;  /* 0x00007610ff4c7816 */ /* 0x002fc6000000004c */
[----:B------:R-:W4:Y:S01]  /*1740*/  @!P0 LDG.E.U16 R77, desc[UR6][R74.64] ;  /* 0x000000064a4d8981 */ /* 0x000f22000c1e1500 */
[----:B0-----:R-:W-:-:S03]  /*1750*/  IMAD.WIDE R16, R36, 0x2, R58 ;  /* 0x0000000224107825 */ /* 0x001fc600078e023a */
[----:B------:R-:W4:Y:S04]  /*1760*/  @!P0 LDG.E.U16 R76, desc[UR6][R18.64] ;  /* 0x00000006124c8981 */ /* 0x000f28000c1e1500 */
[----:B------:R-:W4:Y:S04]  /*1770*/  @!P0 LDG.E.U16 R73, desc[UR6][R16.64] ;  /* 0x0000000610498981 */ /* 0x000f28000c1e1500 */
[----:B------:R-:W-:Y:S04]  /*1780*/  STS.U16 [R31+UR4+0x800], R64 ;  /* 0x000800401f007988 */ /* 0x000fe80008000404 */
[----:B------:R-:W-:Y:S04]  /*1790*/  STS.U16 [R31+UR4+0xa00], R66 ;  /* 0x000a00421f007988 */ /* 0x000fe80008000404 */
[----:B------:R-:W-:Y:S04]  /*17a0*/  STS.U16 [R31+UR4+0xc00], R68 ;  /* 0x000c00441f007988 */ /* 0x000fe80008000404 */
[----:B------:R-:W-:Y:S04]  /*17b0*/  STS.U16 [R31+UR4+0xe00], R70 ;  /* 0x000e00461f007988 */ /* 0x000fe80008000404 */
[----:B--2---:R-:W-:Y:S04]  /*17c0*/  STS.U16 [R30+UR4+0x1000], R65 ;  /* 0x001000411e007988 */ /* 0x004fe80008000404 */
[----:B-----5:R-:W-:Y:S04]  /*17d0*/  STS.U16 [R30+UR4+0x1800], R71 ;  /* 0x001800471e007988 */ /* 0x020fe80008000404 */
[----:B---3--:R-:W-:Y:S04]  /*17e0*/  STS.U16 [R29+UR4+0x1200], R72 ;  /* 0x001200481d007988 */ /* 0x008fe80008000404 */
[----:B----4-:R-:W-:Y:S04]  /*17f0*/  STS.U16 [R29+UR4+0x1a00], R76 ;  /* 0x001a004c1d007988 */ /* 0x010fe80008000404 */
[----:B------:R-:W-:Y:S04]  /*1800*/  STS.U16 [R28+UR4+0x1400], R67 ;  /* 0x001400431c007988 */ /* 0x000fe80008000404 */
[----:B------:R-:W-:Y:S04]  /*1810*/  STS.U16 [R28+UR4+0x1c00], R73 ;  /* 0x001c00491c007988 */ /* 0x000fe80008000404 */
[----:B------:R-:W-:Y:S04]  /*1820*/  STS.U16 [R12+UR4+0x1600], R69 ;  /* 0x001600450c007988 */ /* 0x000fe80008000404 */
[----:B------:R-:W-:Y:S01]  /*1830*/  STS.U16 [R12+UR4+0x1e00], R77 ;  /* 0x001e004d0c007988 */ /* 0x000fe20008000404 */
[----:B------:R-:W-:Y:S06]  /*1840*/  BAR.SYNC.DEFER_BLOCKING 0x0 ;  /* 0x0000000000007b1d */ /* 0x000fec0000010000 */
[----:B------:R-:W-:Y:S04]  /*1850*/  LDSM.16.MT88.4 R24, [R6] ;  /* 0x000000000618783b */ /* 0x000fe80000004200 */
[----:B------:R-:W0:Y:S02]  /*1860*/  LDSM.16.M88.4 R16, [R5+UR4+0x1000] ;  /* 0x001000040510783b */ /* 0x000e240008000200 */
[----:B0-----:R-:W-:Y:S02]  /*1870*/  HMMA.16816.F32 R24, R24, R16, R20 ;  /* 0x000000101818723c */ /* 0x001fe40000001814 */
[----:B------:R-:W0:-:S15]  /*1880*/  LDSM.16.MT88.4 R20, [R6+0x200] ;  /* 0x000200000614783b */ /* 0x000e1e0000004200 */
[----:B------:R-:W-:-:S07]  /*1890*/  NOP ;  /* 0x0000000000007918 */ /* 0x000fce0000000000 */
[----:B0-----:R-:W-:Y:S01]  /*18a0*/  HMMA.16816.F32 R20, R20, R18, R24 ;  /* 0x000000121414723c */ /* 0x001fe20000001818 */
[----:B------:R-:W-:Y:S04]  /*18b0*/  LDSM.16.MT88.4 R24, [R6+0x400] ;  /* 0x000400000618783b */ /* 0x000fe80000004200 */
[----:B------:R-:W0:-:S15]  /*18c0*/  LDSM.16.M88.4 R16, [R13+UR4+0x1000] ;  /* 0x001000040d10783b */ /* 0x000e1e0008000200 */
[----:B------:R-:W-:-:S04]  /*18d0*/  NOP ;  /* 0x0000000000007918 */ /* 0x000fc80000000000 */
[----:B0-----:R-:W-:Y:S01]  /*18e0*/  HMMA.16816.F32 R20, R24, R16, R20 ;  /* 0x000000101814723c */ /* 0x001fe20000001814 */
[----:B------:R-:W0:-:S15]  /*18f0*/  LDSM.16.MT88.4 R24, [R6+0x600] ;  /* 0x000600000618783b */ /* 0x000e1e0000004200 */
[----:B------:R-:W-:-:S08]  /*1900*/  NOP ;  /* 0x0000000000007918 */ /* 0x000fd00000000000 */
        /* <DEDUP_REMOVED lines=9> */
[----:B------:R-:W0:Y:S01]  /*19a0*/  LDSM.16.M88.4 R20, [R13+UR4+0x1080] ;  /* 0x001080040d14783b */ /* 0x000e220008000200 */
[----:B------:R-:W-:-:S05]  /*19b0*/  VIADD R35, R35, 0xffffffff ;  /* 0xffffffff23237836 */ /* 0x000fca0000000000 */
[----:B------:R-:W-:-:S13]  /*19c0*/  ISETP.NE.U32.AND P0, PT, R35, RZ, PT ;  /* 0x000000ff2300720c */ /* 0x000fda0003f05070 */
[----:B0-----:R-:W-:Y:S01]  /*19d0*/  HMMA.16816.F32 R16, R16, R20, R24 ;  /* 0x000000141010723c */ /* 0x001fe20000001818 */
[----:B------:R-:W0:Y:S01]  /*19e0*/  LDSM.16.MT88.4 R24, [R6+0xe00] ;  /* 0x000e00000618783b */ /* 0x000e220000004200 */
[----:B------:R-:W-:Y:S01]  /*19f0*/  IMAD.WIDE R52, R14, 0x2, R52 ;  /* 0x000000020e347825 */ /* 0x000fe200078e0234 */
[----:B------:R-:W-:-:S03]  /*1a00*/  UIADD3 UR5, UR5, -0x80, URZ ;  /* 0xffffff8005057890 */ /* 0x000fc6000fffe03f */
[----:B------:R-:W-:-:S04]  /*1a10*/  IMAD.WIDE R48, R14, 0x2, R48 ;  /* 0x000000020e307825 */ /* 0x000fc800078e0230 */
[----:B------:R-:W-:-:S04]  /*1a20*/  IMAD.WIDE R46, R14, 0x2, R46 ;  /* 0x000000020e2e7825 */ /* 0x000fc800078e022e */
[----:B------:R-:W-:-:S04]  /*1a30*/  IMAD.WIDE R60, R14, 0x2, R60 ;  /* 0x000000020e3c7825 */ /* 0x000fc800078e023c */
[----:B------:R-:W-:-:S04]  /*1a40*/  IMAD.WIDE R58, R14, 0x2, R58 ;  /* 0x000000020e3a7825 */ /* 0x000fc800078e023a */
[----:B------:R-:W-:-:S04]  /*1a50*/  IMAD.WIDE R56, R14, 0x2, R56 ;  /* 0x000000020e387825 */ /* 0x000fc800078e0238 */
[----:B------:R-:W-:-:S04]  /*1a60*/  IMAD.WIDE R54, R14, 0x2, R54 ;  /* 0x000000020e367825 */ /* 0x000fc800078e0236 */
[----:B------:R-:W-:-:S04]  /*1a70*/  IMAD.WIDE R50, R14, 0x2, R50 ;  /* 0x000000020e327825 */ /* 0x000fc800078e0232 */
[----:B------:R-:W-:Y:S02]  /*1a80*/  IMAD.MOV.U32 R74, RZ, RZ, R52 ;  /* 0x000000ffff4a7224 */ /* 0x000fe400078e0034 */
[----:B------:R-:W-:Y:S01]  /*1a90*/  IMAD.WIDE R62, R15, 0x2, R62 ;  /* 0x000000020f3e7825 */ /* 0x000fe200078e023e */
[----:B0-----:R-:W-:Y:S03]  /*1aa0*/  HMMA.16816.F32 R20, R24, R22, R16 ;  /* 0x000000161814723c */ /* 0x001fe60000001810 */
[----:B------:R-:W-:Y:S02]  /*1ab0*/  IMAD.MOV.U32 R72, RZ, RZ, R48 ;  /* 0x000000ffff487224 */ /* 0x000fe400078e0030 */
[----:B------:R-:W-:Y:S01]  /*1ac0*/  IMAD.MOV.U32 R65, RZ, RZ, R47 ;  /* 0x000000ffff417224 */ /* 0x000fe200078e002f */
[----:B------:R-:W-:-:S03]  /*1ad0*/  NOP ;  /* 0x0000000000007918 */ /* 0x000fc60000000000 */
[----:B------:R-:W-:-:S15]  /*1ae0*/  @P0 BRA `(.L_x_1) ;  /* 0xfffffff800200947 */ /* 0x000fde000383ffff */
[----:B------:R-:W-:Y:S02]  /*1af0*/  F2FP.F16.F32.PACK_AB R22, R23, R22 ;  /* 0x000000161716723e */ /* 0x000fe400000000ff */
[----:B------:R-:W-:-:S07]  /*1b00*/  F2FP.F16.F32.PACK_AB R20, R21, R20 ;  /* 0x000000141514723e */ /* 0x000fce00000000ff */
.L_x_0:
[----:B------:R-:W0:Y:S01]  /*1b10*/  S2R R10, SR_TID.X ;  /* 0x00000000000a7919 */ /* 0x000e220000002100 */
[----:B------:R-:W-:Y:S01]  /*1b20*/  LOP3.LUT R4, R4, R45, RZ, 0xfc, !PT ;  /* 0x0000002d04047212 */ /* 0x000fe200078efcff */
[----:B------:R-:W-:Y:S01]  /*1b30*/  ULDC.64 UR4, c[0x0][0x228] ;  /* 0x00008a0000047ab9 */ /* 0x000fe20000000a00 */
[----:B------:R-:W-:Y:S01]  /*1b40*/  MOV R5, 0x400 ;  /* 0x0000040000057802 */ /* 0x000fe20000000f00 */
[----:B------:R-:W1:Y:S01]  /*1b50*/  S2R R6, SR_CgaCtaId ;  /* 0x0000000000067919 */ /* 0x000e620000008800 */
[----:B------:R-:W-:Y:S01]  /*1b60*/  BAR.SYNC.DEFER_BLOCKING 0x0 ;  /* 0x0000000000007b1d */ /* 0x000fe20000010000 */
[----:B------:R-:W-:Y:S02]  /*1b70*/  ISETP.GE.AND P0, PT, R4, UR5, PT ;  /* 0x0000000504007c0c */ /* 0x000fe4000bf06270 */
[----:B------:R-:W-:Y:S02]  /*1b80*/  LOP3.LUT R7, R2, 0x180, RZ, 0xc0, !PT ;  /* 0x0000018002077812 */ /* 0x000fe400078ec0ff */
[----:B------:R-:W-:Y:S01]  /*1b90*/  ISETP.LT.AND P0, PT, R0, UR4, !P0 ;  /* 0x0000000400007c0c */ /* 0x000fe2000c701270 */
[----:B------:R-:W-:Y:S01]  /*1ba0*/  ULDC UR5, c[0x0][0x248] ;  /* 0x0000920000057ab9 */ /* 0x000fe20000000800 */
[----:B------:R-:W-:Y:S01]  /*1bb0*/  ULDC UR4, c[0x0][0x244] ;  /* 0x0000910000047ab9 */ /* 0x000fe20000000800 */
[----:B------:R-:W-:-:S02]  /*1bc0*/  IMAD R4, R4, UR5, RZ ;  /* 0x0000000504047c24 */ /* 0x000fc4000f8e02ff */
[----:B------:R-:W-:Y:S01]  /*1bd0*/  IMAD R0, R0, UR4, RZ ;  /* 0x0000000400007c24 */ /* 0x000fe2000f8e02ff */
[----:B------:R-:W-:-:S03]  /*1be0*/  ULDC.64 UR4, c[0x0][0x220] ;  /* 0x0000880000047ab9 */ /* 0x000fc60000000a00 */
[C---:B------:R-:W-:Y:S02]  /*1bf0*/  IMAD.SHL.U32 R2, R0.reuse, 0x2, RZ ;  /* 0x0000000200027824 */ /* 0x040fe400078e00ff */
[----:B------:R-:W-:Y:S01]  /*1c00*/  IMAD.HI R0, R0, 0x2, RZ ;  /* 0x0000000200007827 */ /* 0x000fe200078e02ff */
[--C-:B0-----:R-:W-:Y:S02]  /*1c10*/  LOP3.LUT R3, R3, 0x1c, R10.reuse, 0xf8, !PT ;  /* 0x0000001c03037812 */ /* 0x101fe400078ef80a */
[----:B------:R-:W-:Y:S02]  /*1c20*/  SHF.R.U32.HI R8, RZ, 0x4, R10 ;  /* 0x00000004ff087819 */ /* 0x000fe4000001160a */
[----:B-1----:R-:W-:Y:S02]  /*1c30*/  LEA R12, R6, R5, 0x18 ;  /* 0x00000005060c7211 */ /* 0x002fe400078ec0ff */
[----:B------:R-:W-:Y:S01]  /*1c40*/  LOP3.LUT R5, R3, 0x2, R8, 0xf8, !PT ;  /* 0x0000000203057812 */ /* 0x000fe200078ef808 */
[C---:B------:R-:W-:Y:S01]  /*1c50*/  IMAD.SHL.U32 R8, R10.reuse, 0x4, RZ ;  /* 0x000000040a087824 */ /* 0x040fe200078e00ff */
[----:B------:R-:W-:Y:S01]  /*1c60*/  LOP3.LUT R9, R10, 0x80, RZ, 0xc0, !PT ;  /* 0x000000800a097812 */ /* 0x000fe200078ec0ff */
[----:B------:R-:W-:-:S02]  /*1c70*/  IMAD.SHL.U32 R3, R4, 0x2, RZ ;  /* 0x0000000204037824 */ /* 0x000fc400078e00ff */
[----:B------:R-:W-:Y:S01]  /*1c80*/  IMAD.IADD R6, R12, 0x1, R5 ;  /* 0x000000010c067824 */ /* 0x000fe200078e0205 */
[----:B------:R-:W-:Y:S02]  /*1c90*/  LOP3.LUT R7, R7, 0x7c, R8, 0xf8, !PT ;  /* 0x0000007c07077812 */ /* 0x000fe400078ef808 */
[----:B------:R-:W-:Y:S01]  /*1ca0*/  IADD3 R2, P1, P2, R3, UR4, R2 ;  /* 0x0000000403027c10 */ /* 0x000fe2000fa3e002 */
[----:B------:R-:W-:Y:S01]  /*1cb0*/  IMAD.HI R3, R4, 0x2, RZ ;  /* 0x0000000204037827 */ /* 0x000fe200078e02ff */
[----:B------:R-:W-:Y:S01]  /*1cc0*/  LOP3.LUT R8, R7, 0x60, R10, 0x78, !PT ;  /* 0x0000006007087812 */ /* 0x000fe200078e780a */
[----:B------:R0:W-:Y:S01]  /*1cd0*/  STS.U16 [R6], R20 ;  /* 0x0000001406007388 */ /* 0x0001e20000000400 */
[C---:B------:R-:W-:Y:S02]  /*1ce0*/  LOP3.LUT R4, R5.reuse, 0x40, RZ, 0x3c, !PT ;  /* 0x0000004005047812 */ /* 0x040fe400078e3cff */
[C---:B------:R-:W-:Y:S02]  /*1cf0*/  LOP3.LUT R7, R5.reuse, 0x20, RZ, 0x3c, !PT ;  /* 0x0000002005077812 */ /* 0x040fe400078e3cff */
[----:B------:R-:W-:Y:S01]  /*1d00*/  LOP3.LUT R5, R5, 0x60, RZ, 0x3c, !PT ;  /* 0x0000006005057812 */ /* 0x000fe200078e3cff */
[----:B------:R-:W-:Y:S01]  /*1d10*/  IMAD.IADD R4, R12, 0x1, R4 ;  /* 0x000000010c047824 */ /* 0x000fe200078e0204 */
[----:B------:R-:W-:Y:S01]  /*1d20*/  PRMT R10, R22, 0x7632, R10 ;  /* 0x00007632160a7816 */ /* 0x000fe2000000000a */
[C---:B------:R-:W-:Y:S01]  /*1d30*/  IMAD.IADD R7, R12.reuse, 0x1, R7 ;  /* 0x000000010c077824 */ /* 0x040fe200078e0207 */
[----:B------:R-:W-:Y:S01]  /*1d40*/  LEA.HI R9, R9, R12, RZ, 0x1a ;  /* 0x0000000c09097211 */ /* 0x000fe200078fd0ff */
[----:B------:R-:W-:Y:S01]  /*1d50*/  IMAD.IADD R5, R12, 0x1, R5 ;  /* 0x000000010c057824 */ /* 0x000fe200078e0205 */
[----:B0-----:R-:W-:-:S02]  /*1d60*/  PRMT R6, R20, 0x7632, R6 ;  /* 0x0000763214067816 */ /* 0x001fc40000000006 */
[----:B------:R-:W-:Y:S01]  /*1d70*/  IADD3.X R3, R3, UR5, R0, P1, P2 ;  /* 0x0000000503037c10 */ /* 0x000fe20008fe4400 */
[----:B------:R-:W-:Y:S02]  /*1d80*/  IMAD.IADD R8, R8, 0x1, R9 ;  /* 0x0000000108087824 */ /* 0x000fe400078e0209 */
[----:B------:R0:W-:Y:S04]  /*1d90*/  STS.U16 [R4+0x100], R6 ;  /* 0x0001000604007388 */ /* 0x0001e80000000400 */
[----:B------:R0:W-:Y:S04]  /*1da0*/  STS.U16 [R7+0x80], R22 ;  /* 0x0000801607007388 */ /* 0x0001e80000000400 */
[----:B------:R0:W-:Y:S01]  /*1db0*/  STS.U16 [R5+0x180], R10 ;  /* 0x0001800a05007388 */ /* 0x0001e20000000400 */
[----:B------:R-:W-:Y:S06]  /*1dc0*/  BAR.SYNC.DEFER_BLOCKING 0x0 ;  /* 0x0000000000007b1d */ /* 0x000fec0000010000 */
[----:B------:R-:W-:Y:S05]  /*1dd0*/  @!P0 EXIT ;  /* 0x000000000000894d */ /* 0x000fea0003800000 */
[----:B0-----:R-:W0:Y:S04]  /*1de0*/  LDS.U16 R5, [R8] ;  /* 0x0000000008057984 */ /* 0x001e280000000400 */
[----:B0-----:R-:W-:Y:S01]  /*1df0*/  STG.E.U16 desc[UR6][R2.64], R5 ;  /* 0x0000000502007986 */ /* 0x001fe2000c101506 */
[----:B------:R-:W-:Y:S05]  /*1e00*/  EXIT ;  /* 0x000000000000794d */ /* 0x000fea0003800000 */
.L_x_2:
[----:B------:R-:W-:-:S00]  /*1e10*/  BRA `(.L_x_2) ;  /* 0xfffffffc00fc7947 */ /* 0x000fc0000383ffff */
[----:B------:R-:W-:-:S00]  /*1e20*/  NOP ;  /* 0x0000000000007918 */ /* 0x000fc00000000000 */
        /* <DEDUP_REMOVED lines=13> */
.L_x_3:


//--------------------- .nv.shared.matmul_kernel  --------------------------
	.section	.nv.shared.matmul_kernel,"aw",@nobits
	.sectionflags	@""
	.align	16
	.zero		1024


//--------------------- .nv.shared.reserved.0     --------------------------
	.section	.nv.shared.reserved.0,"aw",@nobits
	.weak		__nv_reservedSMEM_offset_0_alias
	.size		__nv_reservedSMEM_offset_0_alias, 0, 0
	.other		__nv_reservedSMEM_offset_0_alias,@"STO_CUDA_RESERVED_SHARED STV_DEFAULT"
__nv_reservedSMEM_offset_0_alias:
	.zero		0


//--------------------- .nv.constant0.matmul_kernel --------------------------
	.section	.nv.constant0.matmul_kernel,"a",@progbits
	.sectionflags	@""
	.align	4
.nv.constant0.matmul_kernel:
	.zero		608


//--------------------- SYMBOLS --------------------------

	.type		.nv.reservedSmem.offset0,@object
	.size		.nv.reservedSmem.offset0,0x4
